def attn_fwd(
    Q,
    K,
    V,
    Out,
    Lse,
    sm_scale,
    stride_qz,
    stride_qh,
    stride_qm,
    stride_qk,
    stride_kz,
    stride_kh,
    stride_kn,
    stride_kk,
    stride_vz,
    stride_vh,
    stride_vn,
    stride_vk,
    stride_oz,
    stride_oh,
    stride_om,
    stride_ok,
    seqlen_q,
    seqlen_k,
    BLOCK_M: tl.constexpr,
    BLOCK_N: tl.constexpr,
    HEAD_DIM: tl.constexpr,
    CAUSAL: tl.constexpr,
):
    start_m = tl.program_id(0)
    off_hz = tl.program_id(1)
    q_off = off_hz * stride_qh
    k_off = off_hz * stride_kh
    v_off = off_hz * stride_vh
    offs_m = start_m * BLOCK_M + tl.arange(0, BLOCK_M)
    offs_d = tl.arange(0, HEAD_DIM)
    offs_n = tl.arange(0, BLOCK_N)
    q_ptrs = Q + q_off + offs_m[:, None] * stride_qm + offs_d[None, :] * stride_qk
    k_ptrs = K + k_off + offs_d[:, None] * stride_kk + offs_n[None, :] * stride_kn
    v_ptrs = V + v_off + offs_n[:, None] * stride_vn + offs_d[None, :] * stride_vk
    m_i = tl.full([BLOCK_M], float("-inf"), dtype=tl.float32)
    l_i = tl.zeros([BLOCK_M], dtype=tl.float32) + 1.0
    acc = tl.zeros([BLOCK_M, HEAD_DIM], dtype=tl.float32)
    q = tl.load(q_ptrs)
    acc, l_i, m_i = _attn_fwd_inner(
        acc,
        l_i,
        m_i,
        q,
        k_ptrs,
        v_ptrs,
        sm_scale,
        stride_kn,
        stride_vn,
        start_m,
        seqlen_k,
        BLOCK_M,
        BLOCK_N,
        HEAD_DIM,
        CAUSAL,
    )
    acc = acc / l_i[:, None]
    lse = m_i + tl.math.log2(l_i) / 1.4426950408889634
    o_ptrs = (
        Out
        + off_hz * stride_oh
        + offs_m[:, None] * stride_om
        + offs_d[None, :] * stride_ok
    )
    tl.store(o_ptrs, acc.to(Out.dtype.element_ty))
    tl.store(Lse + off_hz * seqlen_q + offs_m, lse)

# config = {"BLOCK_M": 64, "BLOCK_N": 32, "HEAD_DIM": 32, "arch": "sm_90", "causal": false, "dtype": "fp16", "num_stages": 4, "num_warps": 4}
# arch = sm_90


// ===== COMPILED SASS (sm_90a) =====

	.target	sm_90a

	.elftype	@"ET_EXEC"


//--------------------- .note.nv.tkinfo           --------------------------
	.section	.note.nv.tkinfo,"",@"SHT_NOTE"
	.sectionflags	@"SHF_NOTE_NV_TKINFO"
	.tkinfo
        /*0018*/ 	.word	0x00000002
        /*0030*/ 	.string	""
        /*0030*/ 	.string	"ptxas"
        /*0030*/ 	.string	"Cuda compilation tools, release 13.0, V13.0.88"
        /*0030*/ 	.string	"Build cuda_13.0.r13.0/compiler.36424714_0"
        /*0030*/ 	.string	"-v  -suppress-debug-info  -lineinfo  -arch sm_90a "



//--------------------- .note.nv.cuinfo           --------------------------
	.section	.note.nv.cuinfo,"",@"SHT_NOTE"
	.sectionflags	@"SHF_NOTE_NV_CUINFO"
        /*0018*/ 	.short	0x0002
        /*001a*/ 	.short	0x005a
        /*001c*/ 	.short	0x0082
	.zero		2


//--------------------- .nv.info                  --------------------------
	.section	.nv.info,"",@"SHT_CUDA_INFO"
	.align	4


	//----- nvinfo : EIATTR_REGCOUNT
	.align		4
        /*0000*/ 	.byte	0x04, 0x2f
        /*0002*/ 	.short	(.L_2 - .L_1)
	.align		4
.L_1:
        /*0004*/ 	.word	index@(attn_fwd)
        /*0008*/ 	.word	0x00000060


	//----- nvinfo : EIATTR_FRAME_SIZE
	.align		4
.L_2:
        /*000c*/ 	.byte	0x04, 0x11
        /*000e*/ 	.short	(.L_4 - .L_3)
	.align		4
.L_3:
        /*0010*/ 	.word	index@(attn_fwd)
        /*0014*/ 	.word	0x00000000


	//----- nvinfo : EIATTR_MIN_STACK_SIZE
	.align		4
.L_4:
        /*0018*/ 	.byte	0x04, 0x12
        /*001a*/ 	.short	(.L_6 - .L_5)
	.align		4
.L_5:
        /*001c*/ 	.word	index@(attn_fwd)
        /*0020*/ 	.word	0x00000000
.L_6:


//--------------------- .nv.compat                --------------------------
	.section	.nv.compat,"",@"SHT_CUDA_COMPAT_INFO"
	.align	4
        /*0000*/ 	.byte	0x02, 0x09, 0x01, 0x00, 0x02, 0x02, 0x04, 0x00, 0x02, 0x05, 0x05, 0x00, 0x03, 0x07, 0x01, 0x01
        /*0010*/ 	.byte	0x02, 0x03, 0x00, 0x00, 0x02, 0x06, 0x01, 0x00, 0x04, 0x0b, 0x08, 0x00, 0x00, 0x00, 0x00, 0x00
        /*0020*/ 	.byte	0x00, 0x00, 0x00, 0x00


//--------------------- .nv.info.attn_fwd         --------------------------
	.section	.nv.info.attn_fwd,"",@"SHT_CUDA_INFO"
	.sectionflags	@""
	.align	4


	//----- nvinfo : EIATTR_CUDA_API_VERSION
	.align		4
        /*0000*/ 	.byte	0x04, 0x37
        /*0002*/ 	.short	(.L_8 - .L_7)
.L_7:
        /*0004*/ 	.word	0x00000082


	//----- nvinfo : EIATTR_KPARAM_INFO
	.align		4
.L_8:
        /*0008*/ 	.byte	0x04, 0x17
        /*000a*/ 	.short	(.L_10 - .L_9)
.L_9:
        /*000c*/ 	.word	0x00000000
        /*0010*/ 	.short	0x0019
        /*0012*/ 	.short	0x0080
        /*0014*/ 	.byte	0x00, 0xf4, 0x21, 0x00


	//----- nvinfo : EIATTR_KPARAM_INFO
	.align		4
.L_10:
        /*0018*/ 	.byte	0x04, 0x17
        /*001a*/ 	.short	(.L_12 - .L_11)
.L_11:
        /*001c*/ 	.word	0x00000000
        /*0020*/ 	.short	0x0018
        /*0022*/ 	.short	0x0078
        /*0024*/ 	.byte	0x00, 0xf4, 0x21, 0x00


	//----- nvinfo : EIATTR_KPARAM_INFO
	.align		4
.L_12:
        /*0028*/ 	.byte	0x04, 0x17
        /*002a*/ 	.short	(.L_14 - .L_13)
.L_13:
        /*002c*/ 	.word	0x00000000
        /*0030*/ 	.short	0x0017
        /*0032*/ 	.short	0x0070
        /*0034*/ 	.byte	0x00, 0xf0, 0x11, 0x00


	//----- nvinfo : EIATTR_KPARAM_INFO
	.align		4
.L_14:
        /*0038*/ 	.byte	0x04, 0x17
        /*003a*/ 	.short	(.L_16 - .L_15)
.L_15:
        /*003c*/ 	.word	0x00000000
        /*0040*/ 	.short	0x0016
        /*0042*/ 	.short	0x006c
        /*0044*/ 	.byte	0x00, 0xf0, 0x11, 0x00


	//----- nvinfo : EIATTR_KPARAM_INFO
	.align		4
.L_16:
        /*0048*/ 	.byte	0x04, 0x17
        /*004a*/ 	.short	(.L_18 - .L_17)
.L_17:
        /*004c*/ 	.word	0x00000000
        /*0050*/ 	.short	0x0015
        /*0052*/ 	.short	0x0068
        /*0054*/ 	.byte	0x00, 0xf0, 0x11, 0x00


	//----- nvinfo : EIATTR_KPARAM_INFO
	.align		4
.L_18:
        /*0058*/ 	.byte	0x04, 0x17
        /*005a*/ 	.short	(.L_20 - .L_19)
.L_19:
        /*005c*/ 	.word	0x00000000
        /*0060*/ 	.short	0x0014
        /*0062*/ 	.short	0x0064
        /*0064*/ 	.byte	0x00, 0xf0, 0x11, 0x00


	//----- nvinfo : EIATTR_KPARAM_INFO
	.align		4
.L_20:
        /*0068*/ 	.byte	0x04, 0x17
        /*006a*/ 	.short	(.L_22 - .L_21)
.L_21:
        /*006c*/ 	.word	0x00000000
        /*0070*/ 	.short	0x0013
        /*0072*/ 	.short	0x0060
        /*0074*/ 	.byte	0x00, 0xf0, 0x11, 0x00


	//----- nvinfo : EIATTR_KPARAM_INFO
	.align		4
.L_22:
        /*0078*/ 	.byte	0x04, 0x17
        /*007a*/ 	.short	(.L_24 - .L_23)
.L_23:
        /*007c*/ 	.word	0x00000000
        /*0080*/ 	.short	0x0012
        /*0082*/ 	.short	0x005c
        /*0084*/ 	.byte	0x00, 0xf0, 0x11, 0x00


	//----- nvinfo : EIATTR_KPARAM_INFO
	.align		4
.L_24:
        /*0088*/ 	.byte	0x04, 0x17
        /*008a*/ 	.short	(.L_26 - .L_25)
.L_25:
        /*008c*/ 	.word	0x00000000
        /*0090*/ 	.short	0x0011
        /*0092*/ 	.short	0x0058
        /*0094*/ 	.byte	0x00, 0xf0, 0x11, 0x00


	//----- nvinfo : EIATTR_KPARAM_INFO
	.align		4
.L_26:
        /*0098*/ 	.byte	0x04, 0x17
        /*009a*/ 	.short	(.L_28 - .L_27)
.L_27:
        /*009c*/ 	.word	0x00000000
        /*00a0*/ 	.short	0x0010
        /*00a2*/ 	.short	0x0054
        /*00a4*/ 	.byte	0x00, 0xf0, 0x11, 0x00


	//----- nvinfo : EIATTR_KPARAM_INFO
	.align		4
.L_28:
        /*00a8*/ 	.byte	0x04, 0x17
        /*00aa*/ 	.short	(.L_30 - .L_29)
.L_29:
        /*00ac*/ 	.word	0x00000000
        /*00b0*/ 	.short	0x000f
        /*00b2*/ 	.short	0x0050
        /*00b4*/ 	.byte	0x00, 0xf0, 0x11, 0x00


	//----- nvinfo : EIATTR_KPARAM_INFO
	.align		4
.L_30:
        /*00b8*/ 	.byte	0x04, 0x17
        /*00ba*/ 	.short	(.L_32 - .L_31)
.L_31:
        /*00bc*/ 	.word	0x00000000
        /*00c0*/ 	.short	0x000e
        /*00c2*/ 	.short	0x004c
        /*00c4*/ 	.byte	0x00, 0xf0, 0x11, 0x00


	//----- nvinfo : EIATTR_KPARAM_INFO
	.align		4
.L_32:
        /*00c8*/ 	.byte	0x04, 0x17
        /*00ca*/ 	.short	(.L_34 - .L_33)
.L_33:
        /*00cc*/ 	.word	0x00000000
        /*00d0*/ 	.short	0x000d
        /*00d2*/ 	.short	0x0048
        /*00d4*/ 	.byte	0x00, 0xf0, 0x11, 0x00


	//----- nvinfo : EIATTR_KPARAM_INFO
	.align		4
.L_34:
        /*00d8*/ 	.byte	0x04, 0x17
        /*00da*/ 	.short	(.L_36 - .L_35)
.L_35:
        /*00dc*/ 	.word	0x00000000
        /*00e0*/ 	.short	0x000c
        /*00e2*/ 	.short	0x0044
        /*00e4*/ 	.byte	0x00, 0xf0, 0x11, 0x00


	//----- nvinfo : EIATTR_KPARAM_INFO
	.align		4
.L_36:
        /*00e8*/ 	.byte	0x04, 0x17
        /*00ea*/ 	.short	(.L_38 - .L_37)
.L_37:
        /*00ec*/ 	.word	0x00000000
        /*00f0*/ 	.short	0x000b
        /*00f2*/ 	.short	0x0040
        /*00f4*/ 	.byte	0x00, 0xf0, 0x11, 0x00


	//----- nvinfo : EIATTR_KPARAM_INFO
	.align		4
.L_38:
        /*00f8*/ 	.byte	0x04, 0x17
        /*00fa*/ 	.short	(.L_40 - .L_39)
.L_39:
        /*00fc*/ 	.word	0x00000000
        /*0100*/ 	.short	0x000a
        /*0102*/ 	.short	0x003c
        /*0104*/ 	.byte	0x00, 0xf0, 0x11, 0x00


	//----- nvinfo : EIATTR_KPARAM_INFO
	.align		4
.L_40:
        /*0108*/ 	.byte	0x04, 0x17
        /*010a*/ 	.short	(.L_42 - .L_41)
.L_41:
        /*010c*/ 	.word	0x00000000
        /*0110*/ 	.short	0x0009
        /*0112*/ 	.short	0x0038
        /*0114*/ 	.byte	0x00, 0xf0, 0x11, 0x00


	//----- nvinfo : EIATTR_KPARAM_INFO
	.align		4
.L_42:
        /*0118*/ 	.byte	0x04, 0x17
        /*011a*/ 	.short	(.L_44 - .L_43)
.L_43:
        /*011c*/ 	.word	0x00000000
        /*0120*/ 	.short	0x0008
        /*0122*/ 	.short	0x0034
        /*0124*/ 	.byte	0x00, 0xf0, 0x11, 0x00


	//----- nvinfo : EIATTR_KPARAM_INFO
	.align		4
.L_44:
        /*0128*/ 	.byte	0x04, 0x17
        /*012a*/ 	.short	(.L_46 - .L_45)
.L_45:
        /*012c*/ 	.word	0x00000000
        /*0130*/ 	.short	0x0007
        /*0132*/ 	.short	0x0030
        /*0134*/ 	.byte	0x00, 0xf0, 0x11, 0x00


	//----- nvinfo : EIATTR_KPARAM_INFO
	.align		4
.L_46:
        /*0138*/ 	.byte	0x04, 0x17
        /*013a*/ 	.short	(.L_48 - .L_47)
.L_47:
        /*013c*/ 	.word	0x00000000
        /*0140*/ 	.short	0x0006
        /*0142*/ 	.short	0x002c
        /*0144*/ 	.byte	0x00, 0xf0, 0x11, 0x00


	//----- nvinfo : EIATTR_KPARAM_INFO
	.align		4
.L_48:
        /*0148*/ 	.byte	0x04, 0x17
        /*014a*/ 	.short	(.L_50 - .L_49)
.L_49:
        /*014c*/ 	.word	0x00000000
        /*0150*/ 	.short	0x0005
        /*0152*/ 	.short	0x0028
        /*0154*/ 	.byte	0x00, 0xf0, 0x11, 0x00


	//----- nvinfo : EIATTR_KPARAM_INFO
	.align		4
.L_50:
        /*0158*/ 	.byte	0x04, 0x17
        /*015a*/ 	.short	(.L_52 - .L_51)
.L_51:
        /*015c*/ 	.word	0x00000000
        /*0160*/ 	.short	0x0004
        /*0162*/ 	.short	0x0020
        /*0164*/ 	.byte	0x00, 0xf4, 0x21, 0x00


	//----- nvinfo : EIATTR_KPARAM_INFO
	.align		4
.L_52:
        /*0168*/ 	.byte	0x04, 0x17
        /*016a*/ 	.short	(.L_54 - .L_53)
.L_53:
        /*016c*/ 	.word	0x00000000
        /*0170*/ 	.short	0x0003
        /*0172*/ 	.short	0x0018
        /*0174*/ 	.byte	0x00, 0xf4, 0x21, 0x00


	//----- nvinfo : EIATTR_KPARAM_INFO
	.align		4
.L_54:
        /*0178*/ 	.byte	0x04, 0x17
        /*017a*/ 	.short	(.L_56 - .L_55)
.L_55:
        /*017c*/ 	.word	0x00000000
        /*0180*/ 	.short	0x0002
        /*0182*/ 	.short	0x0010
        /*0184*/ 	.byte	0x00, 0xf4, 0x21, 0x00


	//----- nvinfo : EIATTR_KPARAM_INFO
	.align		4
.L_56:
        /*0188*/ 	.byte	0x04, 0x17
        /*018a*/ 	.short	(.L_58 - .L_57)
.L_57:
        /*018c*/ 	.word	0x00000000
        /*0190*/ 	.short	0x0001
        /*0192*/ 	.short	0x0008
        /*0194*/ 	.byte	0x00, 0xf4, 0x21, 0x00


	//----- nvinfo : EIATTR_KPARAM_INFO
	.align		4
.L_58:
        /*0198*/ 	.byte	0x04, 0x17
        /*019a*/ 	.short	(.L_60 - .L_59)
.L_59:
        /*019c*/ 	.word	0x00000000
        /*01a0*/ 	.short	0x0000
        /*01a2*/ 	.short	0x0000
        /*01a4*/ 	.byte	0x00, 0xf4, 0x21, 0x00


	//----- nvinfo : EIATTR_SPARSE_MMA_MASK
	.align		4
.L_60:
        /*01a8*/ 	.byte	0x03, 0x50
        /*01aa*/ 	.short	0x0000


	//----- nvinfo : EIATTR_MAXREG_COUNT
	.align		4
        /*01ac*/ 	.byte	0x03, 0x1b
        /*01ae*/ 	.short	0x00ff


	//----- nvinfo : EIATTR_NUM_BARRIERS
	.align		4
        /*01b0*/ 	.byte	0x02, 0x4c
        /*01b2*/ 	.byte	0x01
	.zero		1


	//----- nvinfo : EIATTR_MERCURY_ISA_VERSION
	.align		4
        /*01b4*/ 	.byte	0x03, 0x5f
        /*01b6*/ 	.short	0x0101


	//----- nvinfo : EIATTR_COOP_GROUP_MASK_REGIDS
	.align		4
        /*01b8*/ 	.byte	0x04, 0x29
        /*01ba*/ 	.short	(.L_62 - .L_61)


	//   ....[0]....
.L_61:
        /*01bc*/ 	.word	0xffffffff


	//   ....[1]....
        /*01c0*/ 	.word	0xffffffff


	//   ....[2]....
        /*01c4*/ 	.word	0xffffffff


	//   ....[3]....
        /*01c8*/ 	.word	0xffffffff


	//   ....[4]....
        /*01cc*/ 	.word	0xffffffff


	//   ....[5]....
        /*01d0*/ 	.word	0xffffffff


	//   ....[6]....
        /*01d4*/ 	.word	0xffffffff


	//   ....[7]....
        /*01d8*/ 	.word	0xffffffff


	//----- nvinfo : EIATTR_COOP_GROUP_INSTR_OFFSETS
	.align		4
.L_62:
        /*01dc*/ 	.byte	0x04, 0x28
        /*01de*/ 	.short	(.L_64 - .L_63)


	//   ....[0]....
.L_63:
        /*01e0*/ 	.word	0x000012a0


	//   ....[1]....
        /*01e4*/ 	.word	0x00001360


	//   ....[2]....
        /*01e8*/ 	.word	0x000013a0


	//   ....[3]....
        /*01ec*/ 	.word	0x00001420


	//   ....[4]....
        /*01f0*/ 	.word	0x00001aa0


	//   ....[5]....
        /*01f4*/ 	.word	0x00001ab0


	//   ....[6]....
        /*01f8*/ 	.word	0x00001af0


	//   ....[7]....
        /*01fc*/ 	.word	0x00001b00


	//----- nvinfo : EIATTR_EXIT_INSTR_OFFSETS
	.align		4
.L_64:
        /*0200*/ 	.byte	0x04, 0x1c
        /*0202*/ 	.short	(.L_66 - .L_65)


	//   ....[0]....
.L_65:
        /*0204*/ 	.word	0x00002c50


	//   ....[1]....
        /*0208*/ 	.word	0x00002c80


	//----- nvinfo : EIATTR_REQNTID
	.align		4
.L_66:
        /*020c*/ 	.byte	0x04, 0x10
        /*020e*/ 	.short	(.L_68 - .L_67)
.L_67:
        /*0210*/ 	.word	0x00000080
        /*0214*/ 	.word	0x00000001
        /*0218*/ 	.word	0x00000001


	//----- nvinfo : EIATTR_CBANK_PARAM_SIZE
	.align		4
.L_68:
        /*021c*/ 	.byte	0x03, 0x19
        /*021e*/ 	.short	0x0088


	//----- nvinfo : EIATTR_PARAM_CBANK
	.align		4
        /*0220*/ 	.byte	0x04, 0x0a
        /*0222*/ 	.short	(.L_70 - .L_69)
	.align		4
.L_69:
        /*0224*/ 	.word	index@(.nv.constant0.attn_fwd)
        /*0228*/ 	.short	0x0210
        /*022a*/ 	.short	0x0088


	//----- nvinfo : EIATTR_SW_WAR
	.align		4
.L_70:
        /*022c*/ 	.byte	0x04, 0x36
        /*022e*/ 	.short	(.L_72 - .L_71)
.L_71:
        /*0230*/ 	.word	0x00000008
.L_72:


//--------------------- .nv.callgraph             --------------------------
	.section	.nv.callgraph,"",@"SHT_CUDA_CALLGRAPH"
	.align	4
	.sectionentsize	8
	.align		4
        /*0000*/ 	.word	0x00000000
	.align		4
        /*0004*/ 	.word	0xffffffff
	.align		4
        /*0008*/ 	.word	0x00000000
	.align		4
        /*000c*/ 	.word	0xfffffffe
	.align		4
        /*0010*/ 	.word	0x00000000
	.align		4
        /*0014*/ 	.word	0xfffffffd
	.align		4
        /*0018*/ 	.word	0x00000000
	.align		4
        /*001c*/ 	.word	0xfffffffc


//--------------------- .nv.constant4             --------------------------
	.section	.nv.constant4,"a",@progbits
	.align	8
	.align		8
.nv.constant4:
        /*0000*/ 	.dword	_$_str


//--------------------- .text.attn_fwd            --------------------------
	.section	.text.attn_fwd,"ax",@progbits
	.align	128
        .global         attn_fwd
        .type           attn_fwd,@function
        .size           attn_fwd,(.L_x_3 - attn_fwd)
        .other          attn_fwd,@"STO_CUDA_ENTRY STV_DEFAULT"
attn_fwd:
.text.attn_fwd:
[----:B------:R-:W-:Y:S01]  /*0000*/  LDC R1, c[0x0][0x28] ;  /* 0x00000a00ff017b82 */ /* 0x000fe20000000800 */
[----:B------:R-:W0:Y:S07]  /*0010*/  S2R R2, SR_TID.X ;  /* 0x0000000000027919 */ /* 0x000e2e0000002100 */
[----:B------:R-:W1:Y:S01]  /*0020*/  S2UR UR11, SR_CTAID.Y ;  /* 0x00000000000b79c3 */ /* 0x000e620000002600 */
[----:B------:R-:W-:Y:S01]  /*0030*/  ULDC.64 UR4, c[0x0][0x240] ;  /* 0x0000900000047ab9 */ /* 0x000fe20000000a00 */
[----:B------:R-:W-:Y:S01]  /*0040*/  ULDC.64 UR16, c[0x0][0x208] ;  /* 0x0000820000107ab9 */ /* 0x000fe20000000a00 */
[----:B------:R-:W2:Y:S05]  /*0050*/  S2R R3, SR_CTAID.X ;  /* 0x0000000000037919 */ /* 0x000eaa0000002500 */
[----:B------:R-:W3:Y:S08]  /*0060*/  LDC R34, c[0x0][0x248] ;  /* 0x00009200ff227b82 */ /* 0x000ef00000000800 */
[----:B------:R-:W4:Y:S01]  /*0070*/  LDC.64 R30, c[0x0][0x210] ;  /* 0x00008400ff1e7b82 */ /* 0x000f220000000a00 */
[----:B-1----:R-:W-:-:S04]  /*0080*/  UIMAD UR4, UR11, UR4, URZ ;  /* 0x000000040b0472a4 */ /* 0x002fc8000f8e023f */
[----:B------:R-:W-:Y:S01]  /*0090*/  USHF.L.U32 UR6, UR4, 0x1, URZ ;  /* 0x0000000104067899 */ /* 0x000fe2000800063f */
[----:B0-----:R-:W-:Y:S02]  /*00a0*/  LOP3.LUT R0, R2, 0x3f, RZ, 0xc0, !PT ;  /* 0x0000003f02007812 */ /* 0x001fe400078ec0ff */
[----:B------:R-:W-:-:S03]  /*00b0*/  SHF.R.U32.HI R4, RZ, 0x6, R2 ;  /* 0x00000006ff047819 */ /* 0x000fc60000011602 */
[----:B--2---:R-:W-:Y:S01]  /*00c0*/  IMAD R74, R3, 0x40, R0 ;  /* 0x00000040034a7824 */ /* 0x004fe200078e0200 */
[----:B------:R-:W-:-:S03]  /*00d0*/  SGXT.U32 R4, R4, 0x1 ;  /* 0x000000010404781a */ /* 0x000fc60000000000 */
[----:B------:R-:W-:Y:S01]  /*00e0*/  IMAD R3, R74, UR5, RZ ;  /* 0x000000054a037c24 */ /* 0x000fe2000f8e02ff */
[----:B------:R-:W-:Y:S01]  /*00f0*/  UIMAD.WIDE UR4, UR4, 0x2, URZ ;  /* 0x00000002040478a5 */ /* 0x000fe2000f8e023f */
[----:B---3--:R-:W-:Y:S02]  /*0100*/  IMAD R7, R4, R34, RZ ;  /* 0x0000002204077224 */ /* 0x008fe400078e02ff */
[C---:B------:R-:W-:Y:S02]  /*0110*/  IMAD.SHL.U32 R5, R3.reuse, 0x2, RZ ;  /* 0x0000000203057824 */ /* 0x040fe400078e00ff */
[----:B------:R-:W-:Y:S01]  /*0120*/  IMAD.HI R4, R3, 0x2, RZ ;  /* 0x0000000203047827 */ /* 0x000fe200078e02ff */
[----:B------:R-:W-:Y:S02]  /*0130*/  LEA R3, R34, R7, 0x1 ;  /* 0x0000000722037211 */ /* 0x000fe400078e08ff */
[----:B----4-:R-:W-:-:S03]  /*0140*/  IADD3 R30, P0, P1, R5, UR6, R30 ;  /* 0x00000006051e7c10 */ /* 0x010fc6000f91e01e */
[----:B------:R-:W-:Y:S01]  /*0150*/  IMAD R9, R34, 0x2, R3 ;  /* 0x0000000222097824 */ /* 0x000fe200078e0203 */
[----:B------:R-:W-:Y:S02]  /*0160*/  IADD3.X R32, R4, UR5, R31, P0, P1 ;  /* 0x0000000504207c10 */ /* 0x000fe400087e241f */
[-C--:B------:R-:W-:Y:S01]  /*0170*/  LEA R4, P0, R7, R30.reuse, 0x1 ;  /* 0x0000001e07047211 */ /* 0x080fe200078008ff */
[C---:B------:R-:W-:Y:S01]  /*0180*/  IMAD R11, R34.reuse, 0x2, R9 ;  /* 0x00000002220b7824 */ /* 0x040fe200078e0209 */
[----:B------:R-:W-:Y:S02]  /*0190*/  LEA R6, P1, R3, R30, 0x1 ;  /* 0x0000001e03067211 */ /* 0x000fe400078208ff */
[-C--:B------:R-:W-:Y:S02]  /*01a0*/  LEA.HI.X.SX32 R5, R7, R32.reuse, 0x1, P0 ;  /* 0x0000002007057211 */ /* 0x080fe400000f0eff */
[----:B------:R-:W-:Y:S02]  /*01b0*/  LEA.HI.X.SX32 R7, R3, R32, 0x1, P1 ;  /* 0x0000002003077211 */ /* 0x000fe400008f0eff */
[----:B------:R-:W-:Y:S01]  /*01c0*/  LEA R3, R34, R11, 0x1 ;  /* 0x0000000b22037211 */ /* 0x000fe200078e08ff */
[----:B------:R0:W2:Y:S01]  /*01d0*/  LDG.E.U16 R20, desc[UR16][R4.64] ;  /* 0x0000001004147981 */ /* 0x0000a2000c1e1500 */
[----:B------:R-:W-:-:S02]  /*01e0*/  LEA R8, P0, R9, R30, 0x1 ;  /* 0x0000001e09087211 */ /* 0x000fc400078008ff */
[----:B------:R-:W-:Y:S01]  /*01f0*/  LEA R12, P1, R3, R30, 0x1 ;  /* 0x0000001e030c7211 */ /* 0x000fe200078208ff */
[C---:B------:R-:W-:Y:S01]  /*0200*/  IMAD R14, R34.reuse, 0x2, R3 ;  /* 0x00000002220e7824 */ /* 0x040fe200078e0203 */
[----:B------:R-:W-:Y:S01]  /*0210*/  LEA.HI.X.SX32 R9, R9, R32, 0x1, P0 ;  /* 0x0000002009097211 */ /* 0x000fe200000f0eff */
[----:B------:R1:W3:Y:S01]  /*0220*/  LDG.E.U16 R21, desc[UR16][R6.64] ;  /* 0x0000001006157981 */ /* 0x0002e2000c1e1500 */
[----:B------:R-:W-:Y:S02]  /*0230*/  LEA R10, P0, R11, R30, 0x1 ;  /* 0x0000001e0b0a7211 */ /* 0x000fe400078008ff */
[-C--:B------:R-:W-:Y:S01]  /*0240*/  LEA.HI.X.SX32 R13, R3, R32.reuse, 0x1, P1 ;  /* 0x00000020030d7211 */ /* 0x080fe200008f0eff */
[----:B------:R-:W-:Y:S01]  /*0250*/  IMAD R3, R34, 0x2, R14 ;  /* 0x0000000222037824 */ /* 0x000fe200078e020e */
[----:B------:R-:W-:Y:S01]  /*0260*/  LEA.HI.X.SX32 R11, R11, R32, 0x1, P0 ;  /* 0x000000200b0b7211 */ /* 0x000fe200000f0eff */
[----:B------:R4:W5:Y:S01]  /*0270*/  LDG.E.U16 R22, desc[UR16][R8.64] ;  /* 0x0000001008167981 */ /* 0x000962000c1e1500 */
[----:B0-----:R-:W-:-:S02]  /*0280*/  LEA R4, P0, R14, R30, 0x1 ;  /* 0x0000001e0e047211 */ /* 0x001fc400078008ff */
[----:B------:R-:W-:Y:S01]  /*0290*/  LEA R15, R34, R3, 0x1 ;  /* 0x00000003220f7211 */ /* 0x000fe200078e08ff */
[----:B------:R0:W3:Y:S01]  /*02a0*/  LDG.E.U16 R24, desc[UR16][R12.64] ;  /* 0x000000100c187981 */ /* 0x0000e2000c1e1500 */
[----:B------:R-:W-:Y:S02]  /*02b0*/  LEA.HI.X.SX32 R5, R14, R32, 0x1, P0 ;  /* 0x000000200e057211 */ /* 0x000fe400000f0eff */
[C---:B-1----:R-:W-:Y:S01]  /*02c0*/  LEA R6, P0, R3.reuse, R30, 0x1 ;  /* 0x0000001e03067211 */ /* 0x042fe200078008ff */
[C---:B------:R-:W-:Y:S01]  /*02d0*/  IMAD R14, R34.reuse, 0x2, R15 ;  /* 0x00000002220e7824 */ /* 0x040fe200078e020f */
[----:B------:R1:W5:Y:S02]  /*02e0*/  LDG.E.U16 R23, desc[UR16][R10.64] ;  /* 0x000000100a177981 */ /* 0x000364000c1e1500 */
[----:B------:R-:W-:Y:S01]  /*02f0*/  LEA.HI.X.SX32 R7, R3, R32, 0x1, P0 ;  /* 0x0000002003077211 */ /* 0x000fe200000f0eff */
[C---:B------:R-:W-:Y:S01]  /*0300*/  IMAD R3, R34.reuse, 0x2, R14 ;  /* 0x0000000222037824 */ /* 0x040fe200078e020e */
[C---:B----4-:R-:W-:Y:S01]  /*0310*/  LEA R8, P0, R15.reuse, R30, 0x1 ;  /* 0x0000001e0f087211 */ /* 0x050fe200078008ff */
[----:B------:R-:W4:Y:S03]  /*0320*/  LDG.E.U16 R25, desc[UR16][R4.64] ;  /* 0x0000001004197981 */ /* 0x000f26000c1e1500 */
[----:B------:R-:W-:Y:S01]  /*0330*/  LEA R18, R34, R3, 0x1 ;  /* 0x0000000322127211 */ /* 0x000fe200078e08ff */
[----:B------:R1:W5:Y:S01]  /*0340*/  LDG.E.U16 R26, desc[UR16][R6.64] ;  /* 0x00000010061a7981 */ /* 0x000362000c1e1500 */
[----:B------:R-:W-:-:S03]  /*0350*/  LEA.HI.X.SX32 R9, R15, R32, 0x1, P0 ;  /* 0x000000200f097211 */ /* 0x000fc600000f0eff */
[C---:B------:R-:W-:Y:S01]  /*0360*/  IMAD R19, R34.reuse, 0x2, R18 ;  /* 0x0000000222137824 */ /* 0x040fe200078e0212 */
[C---:B0-----:R-:W-:Y:S01]  /*0370*/  LEA R12, P0, R3.reuse, R30, 0x1 ;  /* 0x0000001e030c7211 */ /* 0x041fe200078008ff */
[----:B------:R0:W5:Y:S02]  /*0380*/  LDG.E.U16 R27, desc[UR16][R8.64] ;  /* 0x00000010081b7981 */ /* 0x000164000c1e1500 */
[----:B------:R-:W-:Y:S01]  /*0390*/  IMAD R15, R34, 0x2, R19 ;  /* 0x00000002220f7824 */ /* 0x000fe200078e0213 */
[----:B------:R-:W-:Y:S02]  /*03a0*/  LEA.HI.X.SX32 R13, R3, R32, 0x1, P0 ;  /* 0x00000020030d7211 */ /* 0x000fe400000f0eff */
[----:B-1----:R-:W-:Y:S02]  /*03b0*/  LEA R10, P1, R14, R30, 0x1 ;  /* 0x0000001e0e0a7211 */ /* 0x002fe400078208ff */
[----:B------:R-:W-:Y:S02]  /*03c0*/  LEA R3, R34, R15, 0x1 ;  /* 0x0000000f22037211 */ /* 0x000fe400078e08ff */
[----:B------:R-:W-:Y:S01]  /*03d0*/  LEA.HI.X.SX32 R11, R14, R32, 0x1, P1 ;  /* 0x000000200e0b7211 */ /* 0x000fe200008f0eff */
[----:B------:R-:W5:Y:S01]  /*03e0*/  LDG.E.U16 R13, desc[UR16][R12.64] ;  /* 0x000000100c0d7981 */ /* 0x000f62000c1e1500 */
[-C--:B------:R-:W-:Y:S01]  /*03f0*/  LEA R14, P0, R15, R30.reuse, 0x1 ;  /* 0x0000001e0f0e7211 */ /* 0x080fe200078008ff */
[----:B------:R-:W-:Y:S01]  /*0400*/  IMAD R7, R34, 0x2, R3 ;  /* 0x0000000222077824 */ /* 0x000fe200078e0203 */
[----:B------:R-:W-:Y:S01]  /*0410*/  LEA R16, P1, R3, R30, 0x1 ;  /* 0x0000001e03107211 */ /* 0x000fe200078208ff */
[----:B------:R1:W4:Y:S01]  /*0420*/  LDG.E.U16 R28, desc[UR16][R10.64] ;  /* 0x000000100a1c7981 */ /* 0x000322000c1e1500 */
[----:B------:R-:W-:-:S02]  /*0430*/  LEA.HI.X.SX32 R15, R15, R32, 0x1, P0 ;  /* 0x000000200f0f7211 */ /* 0x000fc400000f0eff */
[----:B------:R-:W-:Y:S01]  /*0440*/  LEA.HI.X.SX32 R17, R3, R32, 0x1, P1 ;  /* 0x0000002003117211 */ /* 0x000fe200008f0eff */
[----:B------:R-:W-:Y:S01]  /*0450*/  IMAD R3, R34, 0x2, R7 ;  /* 0x0000000222037824 */ /* 0x000fe200078e0207 */
[CC--:B------:R-:W-:Y:S01]  /*0460*/  LEA R4, P0, R18.reuse, R30.reuse, 0x1 ;  /* 0x0000001e12047211 */ /* 0x0c0fe200078008ff */
[----:B------:R-:W5:Y:S01]  /*0470*/  LDG.E.U16 R14, desc[UR16][R14.64] ;  /* 0x000000100e0e7981 */ /* 0x000f62000c1e1500 */
[C---:B0-----:R-:W-:Y:S02]  /*0480*/  LEA R8, P1, R7.reuse, R30, 0x1 ;  /* 0x0000001e07087211 */ /* 0x041fe400078208ff */
[-C--:B------:R-:W-:Y:S01]  /*0490*/  LEA.HI.X.SX32 R5, R18, R32.reuse, 0x1, P0 ;  /* 0x0000002012057211 */ /* 0x080fe200000f0eff */
[----:B------:R-:W5:Y:S01]  /*04a0*/  LDG.E.U16 R17, desc[UR16][R16.64] ;  /* 0x0000001010117981 */ /* 0x000f62000c1e1500 */
[----:B------:R-:W-:Y:S02]  /*04b0*/  LEA.HI.X.SX32 R9, R7, R32, 0x1, P1 ;  /* 0x0000002007097211 */ /* 0x000fe400008f0eff */
[-C--:B------:R-:W-:Y:S01]  /*04c0*/  LEA R6, P0, R19, R30.reuse, 0x1 ;  /* 0x0000001e13067211 */ /* 0x080fe200078008ff */
[----:B------:R0:W5:Y:S01]  /*04d0*/  LDG.E.U16 R4, desc[UR16][R4.64] ;  /* 0x0000001004047981 */ /* 0x000162000c1e1500 */
[----:B-1----:R-:W-:-:S02]  /*04e0*/  LEA R10, P1, R3, R30, 0x1 ;  /* 0x0000001e030a7211 */ /* 0x002fc400078208ff */
[-C--:B------:R-:W-:Y:S01]  /*04f0*/  LEA.HI.X.SX32 R7, R19, R32.reuse, 0x1, P0 ;  /* 0x0000002013077211 */ /* 0x080fe200000f0eff */
[----:B------:R-:W5:Y:S01]  /*0500*/  LDG.E.U16 R8, desc[UR16][R8.64] ;  /* 0x0000001008087981 */ /* 0x000f62000c1e1500 */
[----:B------:R-:W-:-:S03]  /*0510*/  LEA.HI.X.SX32 R11, R3, R32, 0x1, P1 ;  /* 0x00000020030b7211 */ /* 0x000fc600008f0eff */
[----:B------:R-:W5:Y:S04]  /*0520*/  LDG.E.U16 R6, desc[UR16][R6.64] ;  /* 0x0000001006067981 */ /* 0x000f68000c1e1500 */
[----:B------:R-:W5:Y:S01]  /*0530*/  LDG.E.U16 R10, desc[UR16][R10.64] ;  /* 0x000000100a0a7981 */ /* 0x000f62000c1e1500 */
[----:B------:R-:W-:Y:S02]  /*0540*/  SHF.R.S32.HI R73, RZ, 0x6, R2 ;  /* 0x00000006ff497819 */ /* 0x000fe40000011402 */
[----:B------:R-:W-:Y:S02]  /*0550*/  SHF.L.U32 R0, R0, 0x1, RZ ;  /* 0x0000000100007819 */ /* 0x000fe400000006ff */
[----:B------:R-:W-:Y:S01]  /*0560*/  SGXT R73, R73, 0x1 ;  /* 0x000000014949781a */ /* 0x000fe20000000200 */
[----:B------:R-:W1:Y:S03]  /*0570*/  S2UR UR10, SR_CgaCtaId ;  /* 0x00000000000a79c3 */ /* 0x000e660000008800 */
[----:B------:R-:W-:-:S05]  /*0580*/  LOP3.LUT R73, R0, 0x90, R73, 0x78, !PT ;  /* 0x0000009000497812 */ /* 0x000fca00078e7849 */
[----:B------:R-:W1:Y:S01]  /*0590*/  LDC R0, c[0x0][0x280] ;  /* 0x0000a000ff007b82 */ /* 0x000e620000000800 */
[----:B------:R-:W-:Y:S01]  /*05a0*/  UMOV UR4, 0x400 ;  /* 0x0000040000047882 */ /* 0x000fe20000000000 */
[C---:B------:R-:W-:Y:S02]  /*05b0*/  LOP3.LUT R72, R73.reuse, 0x20, RZ, 0x3c, !PT ;  /* 0x0000002049487812 */ /* 0x040fe400078e3cff */
[C---:B------:R-:W-:Y:S02]  /*05c0*/  LOP3.LUT R3, R73.reuse, 0x40, RZ, 0x3c, !PT ;  /* 0x0000004049037812 */ /* 0x040fe400078e3cff */
[----:B0-----:R-:W-:Y:S01]  /*05d0*/  LOP3.LUT R5, R73, 0x60, RZ, 0x3c, !PT ;  /* 0x0000006049057812 */ /* 0x001fe200078e3cff */
[----:B-1----:R-:W-:Y:S01]  /*05e0*/  ULEA UR10, UR10, UR4, 0x18 ;  /* 0x000000040a0a7291 */ /* 0x002fe2000f8ec03f */
[----:B------:R-:W-:Y:S01]  /*05f0*/  ISETP.GE.AND P0, PT, R0, 0x1, PT ;  /* 0x000000010000780c */ /* 0x000fe20003f06270 */
[----:B------:R-:W-:Y:S01]  /*0600*/  IMAD.MOV.U32 R77, RZ, RZ, -0x800000 ;  /* 0xff800000ff4d7424 */ /* 0x000fe200078e00ff */
[----:B------:R-:W-:Y:S01]  /*0610*/  MOV R82, 0x3f800000 ;  /* 0x3f80000000527802 */ /* 0x000fe20000000f00 */
[----:B------:R-:W-:Y:S01]  /*0620*/  IMAD.MOV.U32 R70, RZ, RZ, 0x3f800000 ;  /* 0x3f800000ff467424 */ /* 0x000fe200078e00ff */
[----:B------:R-:W-:Y:S01]  /*0630*/  CS2R R40, SRZ ;  /* 0x0000000000287805 */ /* 0x000fe2000001ff00 */
[----:B------:R-:W-:Y:S01]  /*0640*/  IMAD.MOV.U32 R37, RZ, RZ, -0x800000 ;  /* 0xff800000ff257424 */ /* 0x000fe200078e00ff */
[----:B------:R-:W-:-:S02]  /*0650*/  CS2R R42, SRZ ;  /* 0x00000000002a7805 */ /* 0x000fc4000001ff00 */
[----:B------:R-:W-:Y:S02]  /*0660*/  CS2R R44, SRZ ;  /* 0x00000000002c7805 */ /* 0x000fe4000001ff00 */
[----:B------:R-:W-:Y:S02]  /*0670*/  CS2R R46, SRZ ;  /* 0x00000000002e7805 */ /* 0x000fe4000001ff00 */
[----:B------:R-:W-:Y:S02]  /*0680*/  CS2R R48, SRZ ;  /* 0x0000000000307805 */ /* 0x000fe4000001ff00 */
[----:B------:R-:W-:Y:S02]  /*0690*/  CS2R R50, SRZ ;  /* 0x0000000000327805 */ /* 0x000fe4000001ff00 */
[----:B------:R-:W-:Y:S02]  /*06a0*/  CS2R R52, SRZ ;  /* 0x0000000000347805 */ /* 0x000fe4000001ff00 */
[----:B------:R-:W-:Y:S01]  /*06b0*/  CS2R R54, SRZ ;  /* 0x0000000000367805 */ /* 0x000fe2000001ff00 */
[----:B--2---:R0:W-:Y:S04]  /*06c0*/  STS.U16 [R73+UR10], R20 ;  /* 0x0000001449007988 */ /* 0x0041e8000800040a */
[----:B---3--:R0:W-:Y:S04]  /*06d0*/  STS.U16 [R73+UR10+0x400], R24 ;  /* 0x0004001849007988 */ /* 0x0081e8000800040a */
[----:B----4-:R0:W-:Y:S04]  /*06e0*/  STS.U16 [R73+UR10+0x800], R28 ;  /* 0x0008001c49007988 */ /* 0x0101e8000800040a */
[----:B-----5:R0:W-:Y:S04]  /*06f0*/  STS.U16 [R73+UR10+0xc00], R14 ;  /* 0x000c000e49007988 */ /* 0x0201e8000800040a */
[----:B------:R0:W-:Y:S04]  /*0700*/  STS.U16 [R72+UR10+0x100], R21 ;  /* 0x0001001548007988 */ /* 0x0001e8000800040a */
        /* <DEDUP_REMOVED lines=10> */
[----:B------:R0:W-:Y:S01]  /*07b0*/  STS.U16 [R5+UR10+0xf00], R10 ;  /* 0x000f000a05007988 */ /* 0x0001e2000800040a */
[----:B------:R-:W-:Y:S05]  /*07c0*/  @!P0 BRA `(.L_x_0) ;  /* 0x0000001400008947 */ /* 0x000fea0003800000 */
[----:B------:R-:W1:Y:S01]  /*07d0*/  LDC.64 R70, c[0x0][0x250] ;  /* 0x00009400ff467b82 */ /* 0x000e620000000a00 */
[C---:B0-----:R-:W-:Y:S01]  /*07e0*/  LOP3.LUT R6, R2.reuse, 0x1f, RZ, 0xc0, !PT ;  /* 0x0000001f02067812 */ /* 0x041fe200078ec0ff */
[----:B------:R-:W-:Y:S01]  /*07f0*/  ULDC UR4, c[0x0][0x258] ;  /* 0x0000960000047ab9 */ /* 0x000fe20000000800 */
[----:B------:R-:W-:Y:S01]  /*0800*/  SHF.R.U32.HI R5, RZ, 0x5, R2 ;  /* 0x00000005ff057819 */ /* 0x000fe20000011602 */
[----:B------:R-:W-:Y:S01]  /*0810*/  USHF.R.U32.HI UR6, URZ, 0x4, UR10 ;  /* 0x000000043f067899 */ /* 0x000fe2000801160a */
[----:B------:R-:W-:Y:S01]  /*0820*/  LEA.HI R2, R2, 0x1c, RZ, 0x1b ;  /* 0x0000001c02027811 */ /* 0x000fe200078fd8ff */
[----:B------:R-:W-:Y:S01]  /*0830*/  IMAD R4, R6, UR4, RZ ;  /* 0x0000000406047c24 */ /* 0x000fe2000f8e02ff */
[----:B------:R-:W-:Y:S01]  /*0840*/  ULDC.64 UR4, c[0x0][0x218] ;  /* 0x0000860000047ab9 */ /* 0x000fe20000000a00 */
[----:B------:R-:W0:Y:S01]  /*0850*/  LDC.64 R68, c[0x0][0x260] ;  /* 0x00009800ff447b82 */ /* 0x000e220000000a00 */
[----:B------:R-:W-:Y:S01]  /*0860*/  USGXT.U32 UR6, UR6, 0xe ;  /* 0x0000000e0606789a */ /* 0x000fe20008000000 */
[----:B------:R-:W-:Y:S01]  /*0870*/  IMAD.SHL.U32 R8, R4, 0x2, RZ ;  /* 0x0000000204087824 */ /* 0x000fe200078e00ff */
[----:B------:R-:W-:Y:S01]  /*0880*/  UMOV UR14, 0xfffffffe ;  /* 0xfffffffe000e7882 */ /* 0x000fe20000000000 */
[----:B------:R-:W-:Y:S01]  /*0890*/  UMOV UR15, 0x7fffffdf ;  /* 0x7fffffdf000f7882 */ /* 0x000fe20000000000 */
[----:B------:R-:W-:Y:S01]  /*08a0*/  MOV R75, RZ ;  /* 0x000000ff004b7202 */ /* 0x000fe20000000f00 */
[----:B------:R-:W-:Y:S01]  /*08b0*/  IMAD.MOV.U32 R83, RZ, RZ, RZ ;  /* 0x000000ffff537224 */ /* 0x000fe200078e00ff */
[----:B------:R-:W-:Y:S01]  /*08c0*/  MOV R84, 0xff800000 ;  /* 0xff80000000547802 */ /* 0x000fe20000000f00 */
[----:B------:R-:W2:Y:S01]  /*08d0*/  LDC R24, c[0x0][0x268] ;  /* 0x00009a00ff187b82 */ /* 0x000ea20000000800 */
[----:B------:R-:W-:Y:S01]  /*08e0*/  IMAD.MOV.U32 R82, RZ, RZ, 0x3f800000 ;  /* 0x3f800000ff527424 */ /* 0x000fe200078e00ff */
[----:B------:R-:W-:-:S02]  /*08f0*/  CS2R R40, SRZ ;  /* 0x0000000000287805 */ /* 0x000fc4000001ff00 */
[----:B------:R-:W-:Y:S02]  /*0900*/  CS2R R42, SRZ ;  /* 0x00000000002a7805 */ /* 0x000fe4000001ff00 */
[----:B------:R-:W-:Y:S02]  /*0910*/  CS2R R44, SRZ ;  /* 0x00000000002c7805 */ /* 0x000fe4000001ff00 */
[----:B------:R-:W-:Y:S02]  /*0920*/  CS2R R46, SRZ ;  /* 0x00000000002e7805 */ /* 0x000fe4000001ff00 */
[----:B------:R-:W-:Y:S02]  /*0930*/  CS2R R48, SRZ ;  /* 0x0000000000307805 */ /* 0x000fe4000001ff00 */
[----:B------:R-:W-:Y:S01]  /*0940*/  CS2R R50, SRZ ;  /* 0x0000000000327805 */ /* 0x000fe2000001ff00 */
[----:B-1----:R-:W-:Y:S01]  /*0950*/  IMAD R70, R70, UR11, RZ ;  /* 0x0000000b46467c24 */ /* 0x002fe2000f8e02ff */
[----:B------:R-:W-:Y:S01]  /*0960*/  UMOV UR9, URZ ;  /* 0x0000003f00097c82 */ /* 0x000fe20008000000 */
[----:B------:R-:W-:-:S02]  /*0970*/  CS2R R52, SRZ ;  /* 0x0000000000347805 */ /* 0x000fc4000001ff00 */
[----:B------:R-:W-:Y:S01]  /*0980*/  CS2R R54, SRZ ;  /* 0x0000000000367805 */ /* 0x000fe2000001ff00 */
[----:B------:R-:W-:Y:S01]  /*0990*/  UMOV UR12, 0x80 ;  /* 0x00000080000c7882 */ /* 0x000fe20000000000 */
[C---:B------:R-:W-:Y:S01]  /*09a0*/  SHF.L.U32 R3, R70.reuse, 0x1, RZ ;  /* 0x0000000146037819 */ /* 0x040fe200000006ff */
[----:B------:R-:W-:Y:S01]  /*09b0*/  IMAD.HI R70, R70, 0x2, RZ ;  /* 0x0000000246467827 */ /* 0x000fe200078e02ff */
[----:B------:R-:W-:Y:S01]  /*09c0*/  UMOV UR13, 0x40000040 ;  /* 0x40000040000d7882 */ /* 0x000fe20000000000 */
[----:B------:R-:W-:Y:S01]  /*09d0*/  UMOV UR7, URZ ;  /* 0x0000003f00077c82 */ /* 0x000fe20008000000 */
[----:B------:R-:W-:Y:S01]  /*09e0*/  IADD3 R21, P0, P1, R8, UR4, R3 ;  /* 0x0000000408157c10 */ /* 0x000fe2000f91e003 */
[----:B------:R-:W-:Y:S01]  /*09f0*/  IMAD.HI R3, R4, 0x2, RZ ;  /* 0x0000000204037827 */ /* 0x000fe200078e02ff */
[----:B------:R-:W-:Y:S01]  /*0a00*/  SGXT.U32 R4, R5, 0x2 ;  /* 0x000000020504781a */ /* 0x000fe20000000000 */
[----:B------:R-:W-:Y:S02]  /*0a10*/  UIADD3.64 UR12, UR6, UR12, URZ ;  /* 0x0000000c060c7297 */ /* 0x000fe4000fffe03f */
[----:B0-----:R-:W-:Y:S01]  /*0a20*/  IMAD R5, R6, R69, RZ ;  /* 0x0000004506057224 */ /* 0x001fe200078e02ff */
[----:B------:R-:W-:Y:S01]  /*0a30*/  IADD3.X R13, R3, UR5, R70, P0, P1 ;  /* 0x00000005030d7c10 */ /* 0x000fe200087e2446 */
[----:B------:R-:W-:Y:S01]  /*0a40*/  IMAD R6, R4, R71, RZ ;  /* 0x0000004704067224 */ /* 0x000fe200078e02ff */
[----:B------:R-:W-:Y:S01]  /*0a50*/  ULDC.64 UR4, c[0x0][0x220] ;  /* 0x0000880000047ab9 */ /* 0x000fe20000000a00 */
[----:B------:R-:W-:Y:S01]  /*0a60*/  IMAD R68, R68, UR11, RZ ;  /* 0x0000000b44447c24 */ /* 0x000fe2000f8e02ff */
[----:B------:R-:W-:Y:S01]  /*0a70*/  MOV R70, 0x3f800000 ;  /* 0x3f80000000467802 */ /* 0x000fe20000000f00 */
[----:B------:R-:W-:Y:S01]  /*0a80*/  IMAD.SHL.U32 R10, R5, 0x2, RZ ;  /* 0x00000002050a7824 */ /* 0x000fe200078e00ff */
[C---:B------:R-:W-:Y:S01]  /*0a90*/  LEA R8, R71.reuse, R6, 0x2 ;  /* 0x0000000647087211 */ /* 0x040fe200078e10ff */
[----:B------:R-:W-:Y:S01]  /*0aa0*/  IMAD.SHL.U32 R3, R68, 0x2, RZ ;  /* 0x0000000244037824 */ /* 0x000fe200078e00ff */
[-C--:B------:R-:W-:Y:S01]  /*0ab0*/  LEA R66, P2, R6, R21.reuse, 0x1 ;  /* 0x0000001506427211 */ /* 0x080fe200078408ff */
[----:B--2---:R-:W-:Y:S01]  /*0ac0*/  IMAD R7, R4, R24, RZ ;  /* 0x0000001804077224 */ /* 0x004fe200078e02ff */
[----:B------:R-:W-:Y:S01]  /*0ad0*/  LEA R64, P3, R8, R21, 0x1 ;  /* 0x0000001508407211 */ /* 0x000fe200078608ff */
[C---:B------:R-:W-:Y:S01]  /*0ae0*/  IMAD R4, R71.reuse, 0x4, R8 ;  /* 0x0000000447047824 */ /* 0x040fe200078e0208 */
[----:B------:R-:W-:Y:S01]  /*0af0*/  IADD3 R26, P0, P1, R10, UR4, R3 ;  /* 0x000000040a1a7c10 */ /* 0x000fe2000f91e003 */
[----:B------:R-:W-:Y:S01]  /*0b00*/  IMAD R3, R2, R71, RZ ;  /* 0x0000004702037224 */ /* 0x000fe200078e02ff */
[----:B------:R-:W-:Y:S01]  /*0b10*/  LEA.HI.X.SX32 R67, R6, R13, 0x1, P2 ;  /* 0x0000000d06437211 */ /* 0x000fe200010f0eff */
[----:B------:R-:W-:Y:S01]  /*0b20*/  IMAD R9, R24, 0x4, R7 ;  /* 0x0000000418097824 */ /* 0x000fe200078e0207 */
[----:B------:R-:W-:Y:S01]  /*0b30*/  LEA R10, R71, R4, 0x2 ;  /* 0x00000004470a7211 */ /* 0x000fe200078e10ff */
[----:B------:R-:W-:Y:S01]  /*0b40*/  IMAD.HI R68, R68, 0x2, RZ ;  /* 0x0000000244447827 */ /* 0x000fe200078e02ff */
[-C--:B------:R-:W-:Y:S01]  /*0b50*/  LEA R62, P4, R3, R21.reuse, 0x1 ;  /* 0x00000015033e7211 */ /* 0x080fe200078808ff */
[----:B------:R-:W-:Y:S01]  /*0b60*/  UIADD3 UR4, UR10, 0x1000, URZ ;  /* 0x000010000a047890 */ /* 0x000fe2000fffe03f */
[----:B------:R-:W-:Y:S01]  /*0b70*/  LEA R60, P2, R4, R21, 0x1 ;  /* 0x00000015043c7211 */ /* 0x000fe200078408ff */
[----:B------:R-:W-:Y:S01]  /*0b80*/  IMAD R12, R71, 0x4, R10 ;  /* 0x00000004470c7824 */ /* 0x000fe200078e020a */
[-C--:B------:R-:W-:Y:S01]  /*0b90*/  LEA.HI.X.SX32 R63, R3, R13.reuse, 0x1, P4 ;  /* 0x0000000d033f7211 */ /* 0x080fe200020f0eff */
[----:B------:R-:W-:Y:S01]  /*0ba0*/  IMAD R11, R24, 0x4, R9 ;  /* 0x00000004180b7824 */ /* 0x000fe200078e0209 */
[-C--:B------:R-:W-:Y:S01]  /*0bb0*/  LEA.HI.X.SX32 R61, R4, R13.reuse, 0x1, P2 ;  /* 0x0000000d043d7211 */ /* 0x080fe200010f0eff */
[----:B------:R-:W-:Y:S01]  /*0bc0*/  IMAD R4, R2, R24, RZ ;  /* 0x0000001802047224 */ /* 0x000fe200078e02ff */
[----:B------:R-:W-:Y:S01]  /*0bd0*/  LEA R6, R71, R12, 0x2 ;  /* 0x0000000c47067211 */ /* 0x000fe200078e10ff */
[----:B------:R-:W-:Y:S01]  /*0be0*/  IMAD R2, R24, 0x4, R11 ;  /* 0x0000000418027824 */ /* 0x000fe200078e020b */
[----:B------:R-:W-:Y:S01]  /*0bf0*/  LEA.HI.X.SX32 R65, R8, R13, 0x1, P3 ;  /* 0x0000000d08417211 */ /* 0x000fe200018f0eff */
[----:B------:R-:W-:Y:S01]  /*0c00*/  IMAD.HI R5, R5, 0x2, RZ ;  /* 0x0000000205057827 */ /* 0x000fe200078e02ff */
[-C--:B------:R-:W-:Y:S01]  /*0c10*/  LEA R58, P2, R10, R21.reuse, 0x1 ;  /* 0x000000150a3a7211 */ /* 0x080fe200078408ff */
[----:B------:R-:W-:Y:S01]  /*0c20*/  USHF.R.U32.HI UR4, URZ, 0x4, UR4 ;  /* 0x000000043f047899 */ /* 0x000fe20008011604 */
[-C--:B------:R-:W-:Y:S01]  /*0c30*/  LEA R56, P3, R12, R21.reuse, 0x1 ;  /* 0x000000150c387211 */ /* 0x080fe200078608ff */
[----:B------:R-:W-:Y:S01]  /*0c40*/  IMAD R3, R71, 0x4, R6 ;  /* 0x0000000447037824 */ /* 0x000fe200078e0206 */
[-C--:B------:R-:W-:Y:S01]  /*0c50*/  LEA R22, P4, R6, R21.reuse, 0x1 ;  /* 0x0000001506167211 */ /* 0x080fe200078808ff */
[----:B------:R-:W-:Y:S01]  /*0c60*/  USGXT.U32 UR8, UR4, 0xe ;  /* 0x0000000e0408789a */ /* 0x000fe20008000000 */
[----:B------:R-:W-:Y:S01]  /*0c70*/  IADD3.X R68, R5, UR5, R68, P0, P1 ;  /* 0x0000000505447c10 */ /* 0x000fe200087e2444 */
[----:B------:R-:W-:Y:S01]  /*0c80*/  UMOV UR23, 0x80000020 ;  /* 0x8000002000177882 */ /* 0x000fe20000000000 */
[----:B------:R-:W-:Y:S01]  /*0c90*/  LEA R20, P5, R3, R21, 0x1 ;  /* 0x0000001503147211 */ /* 0x000fe200078a08ff */
[----:B------:R-:W-:Y:S01]  /*0ca0*/  UIADD3.64 UR14, UR8, -UR14, URZ ;  /* 0x8000000e080e7297 */ /* 0x000fe2000fffe03f */
[----:B------:R-:W-:Y:S01]  /*0cb0*/  LEA R18, P0, R7, R26, 0x1 ;  /* 0x0000001a07127211 */ /* 0x000fe200078008ff */
[----:B------:R-:W-:Y:S01]  /*0cc0*/  UMOV UR4, URZ ;  /* 0x0000003f00047c82 */ /* 0x000fe20008000000 */
[-C--:B------:R-:W-:Y:S01]  /*0cd0*/  LEA.HI.X.SX32 R21, R3, R13.reuse, 0x1, P5 ;  /* 0x0000000d03157211 */ /* 0x080fe200028f0eff */
[----:B------:R-:W-:Y:S01]  /*0ce0*/  ULDC UR9, c[0x0][0x238] ;  /* 0x00008e0000097ab9 */ /* 0x000fe20000000800 */
[----:B------:R-:W-:Y:S01]  /*0cf0*/  LEA R3, R24, R2, 0x2 ;  /* 0x0000000218037211 */ /* 0x000fe200078e10ff */
[----:B------:R-:W-:Y:S01]  /*0d00*/  UMOV UR22, UR8 ;  /* 0x0000000800167c82 */ /* 0x000fe20008000000 */
[----:B------:R-:W-:-:S02]  /*0d10*/  LEA.HI.X.SX32 R59, R10, R13, 0x1, P2 ;  /* 0x0000000d0a3b7211 */ /* 0x000fc400010f0eff */
[-C--:B------:R-:W-:Y:S01]  /*0d20*/  LEA.HI.X.SX32 R57, R12, R13.reuse, 0x1, P3 ;  /* 0x0000000d0c397211 */ /* 0x080fe200018f0eff */
[----:B------:R-:W-:Y:S01]  /*0d30*/  IMAD R5, R24, 0x4, R3 ;  /* 0x0000000418057824 */ /* 0x000fe200078e0203 */
[----:B------:R-:W-:Y:S02]  /*0d40*/  LEA R14, P2, R4, R26, 0x1 ;  /* 0x0000001a040e7211 */ /* 0x000fe400078408ff */
[----:B------:R-:W-:Y:S01]  /*0d50*/  LEA.HI.X.SX32 R19, R7, R68, 0x1, P0 ;  /* 0x0000004407137211 */ /* 0x000fe200000f0eff */
[----:B------:R-:W-:Y:S01]  /*0d60*/  IMAD R24, R24, 0x4, R5 ;  /* 0x0000000418187824 */ /* 0x000fe200078e0205 */
[-C--:B------:R-:W-:Y:S02]  /*0d70*/  LEA R16, P1, R9, R26.reuse, 0x1 ;  /* 0x0000001a09107211 */ /* 0x080fe400078208ff */
[----:B------:R-:W-:Y:S02]  /*0d80*/  LEA R12, P0, R11, R26, 0x1 ;  /* 0x0000001a0b0c7211 */ /* 0x000fe400078008ff */
[----:B------:R-:W-:-:S02]  /*0d90*/  LEA.HI.X.SX32 R23, R6, R13, 0x1, P4 ;  /* 0x0000000d06177211 */ /* 0x000fc400020f0eff */
[-C--:B------:R-:W-:Y:S02]  /*0da0*/  LEA.HI.X.SX32 R15, R4, R68.reuse, 0x1, P2 ;  /* 0x00000044040f7211 */ /* 0x080fe400010f0eff */
[-C--:B------:R-:W-:Y:S02]  /*0db0*/  LEA.HI.X.SX32 R17, R9, R68.reuse, 0x1, P1 ;  /* 0x0000004409117211 */ /* 0x080fe400008f0eff */
[----:B------:R-:W-:Y:S02]  /*0dc0*/  LEA.HI.X.SX32 R13, R11, R68, 0x1, P0 ;  /* 0x000000440b0d7211 */ /* 0x000fe400000f0eff */
[-C--:B------:R-:W-:Y:S02]  /*0dd0*/  LEA R6, P2, R5, R26.reuse, 0x1 ;  /* 0x0000001a05067211 */ /* 0x080fe400078408ff */
[-C--:B------:R-:W-:Y:S02]  /*0de0*/  LEA R10, P0, R2, R26.reuse, 0x1 ;  /* 0x0000001a020a7211 */ /* 0x080fe400078008ff */
[----:B------:R-:W-:-:S02]  /*0df0*/  LEA R8, P1, R3, R26, 0x1 ;  /* 0x0000001a03087211 */ /* 0x000fc400078208ff */
[----:B------:R-:W-:Y:S02]  /*0e00*/  LEA R4, P3, R24, R26, 0x1 ;  /* 0x0000001a18047211 */ /* 0x000fe400078608ff */
[-C--:B------:R-:W-:Y:S02]  /*0e10*/  LEA.HI.X.SX32 R7, R5, R68.reuse, 0x1, P2 ;  /* 0x0000004405077211 */ /* 0x080fe400010f0eff */
[-C--:B------:R-:W-:Y:S02]  /*0e20*/  LEA.HI.X.SX32 R11, R2, R68.reuse, 0x1, P0 ;  /* 0x00000044020b7211 */ /* 0x080fe400000f0eff */
[-C--:B------:R-:W-:Y:S02]  /*0e30*/  LEA.HI.X.SX32 R9, R3, R68.reuse, 0x1, P1 ;  /* 0x0000004403097211 */ /* 0x080fe400008f0eff */
[----:B------:R-:W-:Y:S01]  /*0e40*/  LEA.HI.X.SX32 R5, R24, R68, 0x1, P3 ;  /* 0x0000004418057211 */ /* 0x000fe200018f0eff */
[----:B------:R-:W-:-:S07]  /*0e50*/  IMAD.MOV.U32 R68, RZ, RZ, -0x800000 ;  /* 0xff800000ff447424 */ /* 0x000fce00078e00ff */
.L_x_1:
[----:B------:R-:W-:-:S04]  /*0e60*/  IMAD.WIDE R26, R75, 0x2, R66 ;  /* 0x000000024b1a7825 */ /* 0x000fc800078e0242 */
[C---:B------:R-:W-:Y:S02]  /*0e70*/  IMAD.WIDE R30, R75.reuse, 0x2, R60 ;  /* 0x000000024b1e7825 */ /* 0x040fe400078e023c */
[----:B------:R-:W2:Y:S02]  /*0e80*/  LDG.E.U16 R26, desc[UR16][R26.64] ;  /* 0x000000101a1a7981 */ /* 0x000ea4000c1e1500 */
[C---:B------:R-:W-:Y:S02]  /*0e90*/  IMAD.WIDE R34, R75.reuse, 0x2, R56 ;  /* 0x000000024b227825 */ /* 0x040fe400078e0238 */
[----:B------:R-:W3:Y:S02]  /*0ea0*/  LDG.E.U16 R76, desc[UR16][R30.64] ;  /* 0x000000101e4c7981 */ /* 0x000ee4000c1e1500 */
[C---:B------:R-:W-:Y:S02]  /*0eb0*/  IMAD.WIDE R36, R75.reuse, 0x2, R20 ;  /* 0x000000024b247825 */ /* 0x040fe400078e0214 */
[----:B------:R-:W4:Y:S02]  /*0ec0*/  LDG.E.U16 R78, desc[UR16][R34.64] ;  /* 0x00000010224e7981 */ /* 0x000f24000c1e1500 */
[----:B------:R-:W-:-:S02]  /*0ed0*/  IMAD.WIDE R28, R75, 0x2, R64 ;  /* 0x000000024b1c7825 */ /* 0x000fc400078e0240 */
[----:B------:R-:W5:Y:S02]  /*0ee0*/  LDG.E.U16 R80, desc[UR16][R36.64] ;  /* 0x0000001024507981 */ /* 0x000f64000c1e1500 */
[C---:B------:R-:W-:Y:S02]  /*0ef0*/  IMAD.WIDE R32, R75.reuse, 0x2, R58 ;  /* 0x000000024b207825 */ /* 0x040fe400078e023a */
[----:B------:R-:W5:Y:S02]  /*0f00*/  LDG.E.U16 R77, desc[UR16][R28.64] ;  /* 0x000000101c4d7981 */ /* 0x000f64000c1e1500 */
[C---:B------:R-:W-:Y:S02]  /*0f10*/  IMAD.WIDE R24, R75.reuse, 0x2, R22 ;  /* 0x000000024b187825 */ /* 0x040fe400078e0216 */
[----:B------:R-:W5:Y:S02]  /*0f20*/  LDG.E.U16 R79, desc[UR16][R32.64] ;  /* 0x00000010204f7981 */ /* 0x000f64000c1e1500 */
[----:B------:R-:W-:-:S02]  /*0f30*/  IMAD.WIDE R2, R75, 0x2, R62 ;  /* 0x000000024b027825 */ /* 0x000fc400078e023e */
[----:B------:R-:W5:Y:S04]  /*0f40*/  LDG.E.U16 R81, desc[UR16][R24.64] ;  /* 0x0000001018517981 */ /* 0x000f68000c1e1500 */
[----:B------:R0:W5:Y:S01]  /*0f50*/  LDG.E.U16 R85, desc[UR16][R2.64] ;  /* 0x0000001002557981 */ /* 0x000162000c1e1500 */
[----:B------:R-:W-:Y:S01]  /*0f60*/  BAR.SYNC.DEFER_BLOCKING 0x0 ;  /* 0x0000000000007b1d */ /* 0x000fe20000010000 */
[----:B------:R-:W-:-:S04]  /*0f70*/  IMAD.WIDE R88, R83, 0x2, R18 ;  /* 0x0000000253587825 */ /* 0x000fc800078e0212 */
[----:B------:R-:W-:-:S04]  /*0f80*/  IMAD.WIDE R86, R83, 0x2, R12 ;  /* 0x0000000253567825 */ /* 0x000fc800078e020c */
[----:B0-----:R-:W-:-:S04]  /*0f90*/  IMAD.WIDE R2, R83, 0x2, R16 ;  /* 0x0000000253027825 */ /* 0x001fc800078e0210 */
[----:B------:R-:W-:-:S04]  /*0fa0*/  IMAD.WIDE R90, R83, 0x2, R6 ;  /* 0x00000002535a7825 */ /* 0x000fc800078e0206 */
[C---:B------:R-:W-:Y:S01]  /*0fb0*/  IMAD.WIDE R92, R83.reuse, 0x2, R14 ;  /* 0x00000002535c7825 */ /* 0x040fe200078e020e */
[----:B------:R-:W-:Y:S01]  /*0fc0*/  UMOV UR20, UR6 ;  /* 0x0000000600147c82 */ /* 0x000fe20008000000 */
[----:B------:R-:W-:Y:S01]  /*0fd0*/  UMOV UR21, 0x40000040 ;  /* 0x4000004000157882 */ /* 0x000fe20000000000 */
[----:B--2---:R-:W-:Y:S04]  /*0fe0*/  STS.U16 [R73+UR10+0x1000], R26 ;  /* 0x0010001a49007988 */ /* 0x004fe8000800040a */
[----:B---3--:R-:W-:Y:S04]  /*0ff0*/  STS.U16 [R73+UR10+0x1200], R76 ;  /* 0x0012004c49007988 */ /* 0x008fe8000800040a */
[----:B----4-:R-:W-:Y:S04]  /*1000*/  STS.U16 [R73+UR10+0x1400], R78 ;  /* 0x0014004e49007988 */ /* 0x010fe8000800040a */
[----:B-----5:R-:W-:Y:S04]  /*1010*/  STS.U16 [R73+UR10+0x1600], R80 ;  /* 0x0016005049007988 */ /* 0x020fe8000800040a */
[----:B------:R-:W-:Y:S04]  /*1020*/  STS.U16 [R72+UR10+0x1100], R77 ;  /* 0x0011004d48007988 */ /* 0x000fe8000800040a */
[----:B------:R0:W-:Y:S04]  /*1030*/  STS.U16 [R72+UR10+0x1300], R79 ;  /* 0x0013004f48007988 */ /* 0x0001e8000800040a */
[----:B------:R1:W-:Y:S04]  /*1040*/  STS.U16 [R72+UR10+0x1500], R81 ;  /* 0x0015005148007988 */ /* 0x0003e8000800040a */
[----:B------:R2:W-:Y:S01]  /*1050*/  STS.U16 [R72+UR10+0x1700], R85 ;  /* 0x0017005548007988 */ /* 0x0005e2000800040a */
[----:B------:R3:W-:Y:S06]  /*1060*/  MEMBAR.ALL.CTA ;  /* 0x0000000000007992 */ /* 0x0007ec0000008000 */
[----:B---3--:R-:W3:Y:S01]  /*1070*/  FENCE.VIEW.ASYNC.S ;  /* 0x00000000000073c6 */ /* 0x008ee20000000000 */
[----:B0-----:R-:W-:-:S04]  /*1080*/  IMAD.WIDE R78, R83, 0x2, R8 ;  /* 0x00000002534e7825 */ /* 0x001fc800078e0208 */
[C---:B-1----:R-:W-:Y:S01]  /*1090*/  IMAD.WIDE R80, R83.reuse, 0x2, R4 ;  /* 0x0000000253507825 */ /* 0x042fe200078e0204 */
[----:B---3--:R-:W-:Y:S03]  /*10a0*/  BAR.SYNC.DEFER_BLOCKING 0x0 ;  /* 0x0000000000007b1d */ /* 0x008fe60000010000 */
[----:B------:R-:W-:-:S03]  /*10b0*/  IMAD.WIDE R76, R83, 0x2, R10 ;  /* 0x00000002534c7825 */ /* 0x000fc600078e020a */
[----:B------:R-:W3:Y:S04]  /*10c0*/  LDG.E.U16 R88, desc[UR16][R88.64] ;  /* 0x0000001058587981 */ /* 0x000ee8000c1e1500 */
[----:B------:R-:W4:Y:S04]  /*10d0*/  LDG.E.U16 R86, desc[UR16][R86.64] ;  /* 0x0000001056567981 */ /* 0x000f28000c1e1500 */
[----:B------:R-:W5:Y:S04]  /*10e0*/  LDG.E.U16 R78, desc[UR16][R78.64] ;  /* 0x000000104e4e7981 */ /* 0x000f68000c1e1500 */
[----:B------:R-:W5:Y:S04]  /*10f0*/  LDG.E.U16 R80, desc[UR16][R80.64] ;  /* 0x0000001050507981 */ /* 0x000f68000c1e1500 */
[----:B------:R0:W5:Y:S04]  /*1100*/  LDG.E.U16 R3, desc[UR16][R2.64] ;  /* 0x0000001002037981 */ /* 0x000168000c1e1500 */
[----:B--2---:R1:W2:Y:S04]  /*1110*/  LDG.E.U16 R85, desc[UR16][R76.64] ;  /* 0x000000104c557981 */ /* 0x0042a8000c1e1500 */
[----:B------:R-:W2:Y:S04]  /*1120*/  LDG.E.U16 R91, desc[UR16][R90.64] ;  /* 0x000000105a5b7981 */ /* 0x000ea8000c1e1500 */
[----:B------:R-:W2:Y:S01]  /*1130*/  LDG.E.U16 R93, desc[UR16][R92.64] ;  /* 0x000000105c5d7981 */ /* 0x000ea2000c1e1500 */
[----:B------:R-:W-:-:S06]  /*1140*/  WARPGROUP.ARRIVE ;  /* 0x00000000000079c5 */ /* 0x000fcc0000000000 */
[----:B------:R-:W-:Y:S04]  /*1150*/  HGMMA.64x32x16.F32 R24, gdesc[UR20].tnspA, RZ, !UPT ;  /* 0x20600000141879f0 */ /* 0x000fe8000c7008ff */
[----:B------:R-:W-:Y:S03]  /*1160*/  HGMMA.64x32x16.F32 R24, gdesc[UR12].tnspA, R24, gsb0 ;  /* 0x206000000c1879f0 */ /* 0x000fe60008000818 */
[----:B------:R-:W-:Y:S02]  /*1170*/  WARPGROUP.DEPBAR.LE gsb0, 0x0 ;  /* 0x00008000000079c5 */ /* 0x000fe40000010000 */
[----:B0-----:R-:W-:Y:S01]  /*1180*/  FMUL R2, R24, UR9 ;  /* 0x0000000918027c20 */ /* 0x001fe20008400000 */
[----:B------:R-:W-:Y:S01]  /*1190*/  FMUL R87, R25, UR9 ;  /* 0x0000000919577c20 */ /* 0x000fe20008400000 */
[----:B------:R-:W-:Y:S04]  /*11a0*/  BAR.SYNC.DEFER_BLOCKING 0x0 ;  /* 0x0000000000007b1d */ /* 0x000fe80000010000 */
[----:B------:R-:W-:Y:S01]  /*11b0*/  FMNMX R87, R2, R87, !PT ;  /* 0x0000005702577209 */ /* 0x000fe20007800000 */
[----:B------:R-:W-:-:S05]  /*11c0*/  FMUL R2, R28, UR9 ;  /* 0x000000091c027c20 */ /* 0x000fca0008400000 */
[----:B------:R-:W-:Y:S01]  /*11d0*/  FMNMX R87, R2, R87, !PT ;  /* 0x0000005702577209 */ /* 0x000fe20007800000 */
[----:B------:R-:W-:-:S05]  /*11e0*/  FMUL R2, R29, UR9 ;  /* 0x000000091d027c20 */ /* 0x000fca0008400000 */
[----:B------:R-:W-:Y:S01]  /*11f0*/  FMNMX R87, R2, R87, !PT ;  /* 0x0000005702577209 */ /* 0x000fe20007800000 */
[----:B------:R-:W-:-:S05]  /*1200*/  FMUL R2, R32, UR9 ;  /* 0x0000000920027c20 */ /* 0x000fca0008400000 */
[----:B------:R-:W-:Y:S01]  /*1210*/  FMNMX R87, R2, R87, !PT ;  /* 0x0000005702577209 */ /* 0x000fe20007800000 */
[----:B------:R-:W-:-:S05]  /*1220*/  FMUL R2, R33, UR9 ;  /* 0x0000000921027c20 */ /* 0x000fca0008400000 */
[----:B------:R-:W-:Y:S01]  /*1230*/  FMNMX R87, R2, R87, !PT ;  /* 0x0000005702577209 */ /* 0x000fe20007800000 */
[----:B------:R-:W-:Y:S01]  /*1240*/  FMUL R2, R36, UR9 ;  /* 0x0000000924027c20 */ /* 0x000fe20008400000 */
[----:B-1----:R-:W-:-:S04]  /*1250*/  FMUL R77, R37, UR9 ;  /* 0x00000009254d7c20 */ /* 0x002fc80008400000 */
[----:B------:R-:W-:-:S04]  /*1260*/  FMNMX R2, R2, R87, !PT ;  /* 0x0000005702027209 */ /* 0x000fc80007800000 */
[----:B------:R-:W-:Y:S01]  /*1270*/  FMNMX R77, R77, R2, !PT ;  /* 0x000000024d4d7209 */ /* 0x000fe20007800000 */
[----:B------:R-:W-:Y:S01]  /*1280*/  FMUL R76, R26, UR9 ;  /* 0x000000091a4c7c20 */ /* 0x000fe20008400000 */
[----:B------:R-:W-:-:S03]  /*1290*/  FMUL R79, R27, UR9 ;  /* 0x000000091b4f7c20 */ /* 0x000fc60008400000 */
[----:B------:R-:W0:Y:S02]  /*12a0*/  SHFL.BFLY PT, R2, R77, 0x2, 0x1f ;  /* 0x0c401f004d027f89 */ /* 0x000e2400000e0000 */
        /* <DEDUP_REMOVED lines=8> */
[----:B0-----:R-:W-:-:S04]  /*1330*/  FMNMX R2, R77, R2, !PT ;  /* 0x000000024d027209 */ /* 0x001fc80007800000 */
[----:B------:R-:W-:Y:S01]  /*1340*/  FMNMX R79, R76, R79, !PT ;  /* 0x0000004f4c4f7209 */ /* 0x000fe20007800000 */
[----:B------:R-:W-:Y:S01]  /*1350*/  FMUL R76, R38, UR9 ;  /* 0x00000009264c7c20 */ /* 0x000fe20008400000 */
[----:B------:R-:W0:Y:S01]  /*1360*/  SHFL.BFLY PT, R77, R2, 0x1, 0x1f ;  /* 0x0c201f00024d7f89 */ /* 0x000e2200000e0000 */
[----:B------:R-:W-:-:S03]  /*1370*/  FMUL R81, R39, UR9 ;  /* 0x0000000927517c20 */ /* 0x000fc60008400000 */
[----:B------:R-:W-:-:S04]  /*1380*/  FMNMX R76, R76, R79, !PT ;  /* 0x0000004f4c4c7209 */ /* 0x000fc80007800000 */
[----:B------:R-:W-:-:S05]  /*1390*/  FMNMX R81, R81, R76, !PT ;  /* 0x0000004c51517209 */ /* 0x000fca0007800000 */
[----:B------:R-:W1:Y:S01]  /*13a0*/  SHFL.BFLY PT, R76, R81, 0x2, 0x1f ;  /* 0x0c401f00514c7f89 */ /* 0x000e6200000e0000 */
[----:B0-----:R-:W-:-:S04]  /*13b0*/  FMNMX R77, R2, R77, !PT ;  /* 0x0000004d024d7209 */ /* 0x001fc80007800000 */
[----:B------:R-:W-:-:S05]  /*13c0*/  FMNMX R77, R77, R68, !PT ;  /* 0x000000444d4d7209 */ /* 0x000fca0007800000 */
[--C-:B------:R-:W-:Y:S01]  /*13d0*/  FFMA R24, R24, UR9, -R77.reuse ;  /* 0x0000000918187c23 */ /* 0x100fe2000800084d */
[----:B------:R-:W-:-:S03]  /*13e0*/  FFMA R25, R25, UR9, -R77 ;  /* 0x0000000919197c23 */ /* 0x000fc6000800084d */
[----:B------:R-:W-:Y:S01]  /*13f0*/  FMUL R87, R24, 1.4426950216293334961 ;  /* 0x3fb8aa3b18577820 */ /* 0x000fe20000400000 */
[----:B-1----:R-:W-:Y:S01]  /*1400*/  FMNMX R24, R81, R76, !PT ;  /* 0x0000004c51187209 */ /* 0x002fe20007800000 */
[----:B------:R-:W-:-:S04]  /*1410*/  FMUL R79, R25, 1.4426950216293334961 ;  /* 0x3fb8aa3b194f7820 */ /* 0x000fc80000400000 */
[----:B------:R-:W0:Y:S01]  /*1420*/  SHFL.BFLY PT, R25, R24, 0x1, 0x1f ;  /* 0x0c201f0018197f89 */ /* 0x000e2200000e0000 */
[----:B------:R-:W-:Y:S01]  /*1430*/  MUFU.EX2 R2, R87 ;  /* 0x0000005700027308 */ /* 0x000fe20000000800 */
[--C-:B------:R-:W-:Y:S01]  /*1440*/  FFMA R28, R28, UR9, -R77.reuse ;  /* 0x000000091c1c7c23 */ /* 0x100fe2000800084d */
[----:B0-----:R-:W-:Y:S01]  /*1450*/  FMNMX R25, R24, R25, !PT ;  /* 0x0000001918197209 */ /* 0x001fe20007800000 */
[----:B------:R-:W-:-:S03]  /*1460*/  FFMA R24, R37, UR9, -R77 ;  /* 0x0000000925187c23 */ /* 0x000fc6000800084d */
[----:B------:R-:W-:Y:S01]  /*1470*/  FMNMX R37, R25, R84, !PT ;  /* 0x0000005419257209 */ /* 0x000fe20007800000 */
[----:B------:R-:W-:Y:S01]  /*1480*/  FMUL R24, R24, 1.4426950216293334961 ;  /* 0x3fb8aa3b18187820 */ /* 0x000fe20000400000 */
[----:B------:R-:W-:Y:S01]  /*1490*/  FADD R25, -R77, R68 ;  /* 0x000000444d197221 */ /* 0x000fe20000000100 */
[----:B---3--:R-:W-:Y:S02]  /*14a0*/  STS.U16 [R73+UR10+0x1000], R88 ;  /* 0x0010005849007988 */ /* 0x008fe4000800040a */
[----:B------:R0:W-:Y:S01]  /*14b0*/  MUFU.EX2 R87, R24 ;  /* 0x0000001800577308 */ /* 0x0001e20000000800 */
[----:B------:R-:W-:Y:S01]  /*14c0*/  FMUL R25, R25, 1.4426950216293334961 ;  /* 0x3fb8aa3b19197820 */ /* 0x000fe20000400000 */
[----:B----4-:R1:W-:Y:S01]  /*14d0*/  STS.U16 [R73+UR10+0x1200], R86 ;  /* 0x0012005649007988 */ /* 0x0103e2000800040a */
[----:B------:R-:W-:-:S03]  /*14e0*/  FFMA R26, R26, UR9, -R37 ;  /* 0x000000091a1a7c23 */ /* 0x000fc60008000825 */
[----:B-----5:R-:W-:Y:S01]  /*14f0*/  STS.U16 [R73+UR10+0x1400], R78 ;  /* 0x0014004e49007988 */ /* 0x020fe2000800040a */
[----:B0-----:R-:W-:-:S03]  /*1500*/  FFMA R24, R34, UR9, -R37 ;  /* 0x0000000922187c23 */ /* 0x001fc60008000825 */
[----:B------:R-:W-:Y:S01]  /*1510*/  STS.U16 [R73+UR10+0x1600], R80 ;  /* 0x0016005049007988 */ /* 0x000fe2000800040a */
[----:B------:R0:W3:Y:S03]  /*1520*/  MUFU.EX2 R89, R25 ;  /* 0x0000001900597308 */ /* 0x0000e60000000800 */
[----:B------:R4:W-:Y:S04]  /*1530*/  STS.U16 [R72+UR10+0x1100], R3 ;  /* 0x0011000348007988 */ /* 0x0009e8000800040a */
[----:B--2---:R-:W-:Y:S04]  /*1540*/  STS.U16 [R72+UR10+0x1300], R85 ;  /* 0x0013005548007988 */ /* 0x004fe8000800040a */
[----:B------:R-:W-:Y:S04]  /*1550*/  STS.U16 [R72+UR10+0x1500], R91 ;  /* 0x0015005b48007988 */ /* 0x000fe8000800040a */
[----:B------:R-:W-:Y:S01]  /*1560*/  STS.U16 [R72+UR10+0x1700], R93 ;  /* 0x0017005d48007988 */ /* 0x000fe2000800040a */
[----:B------:R-:W-:Y:S01]  /*1570*/  FMUL R26, R26, 1.4426950216293334961 ;  /* 0x3fb8aa3b1a1a7820 */ /* 0x000fe20000400000 */
[----:B------:R2:W-:Y:S06]  /*1580*/  MEMBAR.ALL.CTA ;  /* 0x0000000000007992 */ /* 0x0005ec0000008000 */
[----:B--2---:R-:W2:Y:S01]  /*1590*/  FENCE.VIEW.ASYNC.S ;  /* 0x00000000000073c6 */ /* 0x004ea20000000000 */
[----:B0-----:R-:W-:Y:S01]  /*15a0*/  FMUL R25, R24, 1.4426950216293334961 ;  /* 0x3fb8aa3b18197820 */ /* 0x001fe20000400000 */
[--C-:B------:R-:W-:Y:S01]  /*15b0*/  FFMA R24, R35, UR9, -R37.reuse ;  /* 0x0000000923187c23 */ /* 0x100fe20008000825 */
[----:B------:R0:W-:Y:S01]  /*15c0*/  MUFU.EX2 R68, R26 ;  /* 0x0000001a00447308 */ /* 0x0001e20000000800 */
[----:B------:R-:W-:Y:S01]  /*15d0*/  FMUL R28, R28, 1.4426950216293334961 ;  /* 0x3fb8aa3b1c1c7820 */ /* 0x000fe20000400000 */
[----:B------:R-:W-:Y:S01]  /*15e0*/  FFMA R27, R27, UR9, -R37 ;  /* 0x000000091b1b7c23 */ /* 0x000fe20008000825 */
[----:B0-----:R-:W-:Y:S01]  /*15f0*/  FMUL R26, R24, 1.4426950216293334961 ;  /* 0x3fb8aa3b181a7820 */ /* 0x001fe20000400000 */
[----:B------:R-:W-:-:S04]  /*1600*/  FADD R24, -R37, R84 ;  /* 0x0000005425187221 */ /* 0x000fc80000000100 */
[----:B------:R0:W-:Y:S01]  /*1610*/  MUFU.EX2 R76, R28 ;  /* 0x0000001c004c7308 */ /* 0x0001e20000000800 */
[----:B------:R-:W-:Y:S01]  /*1620*/  FMUL R27, R27, 1.4426950216293334961 ;  /* 0x3fb8aa3b1b1b7820 */ /* 0x000fe20000400000 */
[--C-:B------:R-:W-:Y:S01]  /*1630*/  FFMA R32, R32, UR9, -R77.reuse ;  /* 0x0000000920207c23 */ /* 0x100fe2000800084d */
[--C-:B------:R-:W-:Y:S01]  /*1640*/  FFMA R33, R33, UR9, -R77.reuse ;  /* 0x0000000921217c23 */ /* 0x100fe2000800084d */
[----:B------:R-:W-:Y:S01]  /*1650*/  FFMA R36, R36, UR9, -R77 ;  /* 0x0000000924247c23 */ /* 0x000fe2000800084d */
[----:B0-----:R-:W-:Y:S01]  /*1660*/  FMUL R28, R24, 1.4426950216293334961 ;  /* 0x3fb8aa3b181c7820 */ /* 0x001fe20000400000 */
[----:B------:R-:W-:Y:S02]  /*1670*/  FFMA R24, R38, UR9, -R37 ;  /* 0x0000000926187c23 */ /* 0x000fe40008000825 */
[----:B------:R0:W-:Y:S01]  /*1680*/  MUFU.EX2 R90, R27 ;  /* 0x0000001b005a7308 */ /* 0x0001e20000000800 */
[----:B------:R-:W-:Y:S01]  /*1690*/  FFMA R29, R29, UR9, -R77 ;  /* 0x000000091d1d7c23 */ /* 0x000fe2000800084d */
[--C-:B------:R-:W-:Y:S01]  /*16a0*/  FFMA R30, R30, UR9, -R37.reuse ;  /* 0x000000091e1e7c23 */ /* 0x100fe20008000825 */
[--C-:B------:R-:W-:Y:S01]  /*16b0*/  FFMA R31, R31, UR9, -R37.reuse ;  /* 0x000000091f1f7c23 */ /* 0x100fe20008000825 */
[----:B------:R-:W-:Y:S01]  /*16c0*/  FMUL R32, R32, 1.4426950216293334961 ;  /* 0x3fb8aa3b20207820 */ /* 0x000fe20000400000 */
[----:B------:R-:W-:Y:S01]  /*16d0*/  FMUL R33, R33, 1.4426950216293334961 ;  /* 0x3fb8aa3b21217820 */ /* 0x000fe20000400000 */
[----:B------:R-:W-:Y:S01]  /*16e0*/  FMUL R36, R36, 1.4426950216293334961 ;  /* 0x3fb8aa3b24247820 */ /* 0x000fe20000400000 */
[----:B0-----:R-:W-:Y:S01]  /*16f0*/  FMUL R27, R24, 1.4426950216293334961 ;  /* 0x3fb8aa3b181b7820 */ /* 0x001fe20000400000 */
[----:B------:R-:W-:Y:S01]  /*1700*/  FFMA R24, R39, UR9, -R37 ;  /* 0x0000000927187c23 */ /* 0x000fe20008000825 */
[----:B------:R-:W-:Y:S01]  /*1710*/  FMUL R29, R29, 1.4426950216293334961 ;  /* 0x3fb8aa3b1d1d7820 */ /* 0x000fe20000400000 */
[----:B------:R-:W-:Y:S01]  /*1720*/  FMUL R30, R30, 1.4426950216293334961 ;  /* 0x3fb8aa3b1e1e7820 */ /* 0x000fe20000400000 */
[----:B------:R-:W-:Y:S01]  /*1730*/  FMUL R31, R31, 1.4426950216293334961 ;  /* 0x3fb8aa3b1f1f7820 */ /* 0x000fe20000400000 */
[----:B------:R-:W-:Y:S01]  /*1740*/  FMUL R24, R24, 1.4426950216293334961 ;  /* 0x3fb8aa3b18187820 */ /* 0x000fe20000400000 */
[----:B------:R-:W0:Y:S08]  /*1750*/  MUFU.EX2 R38, R28 ;  /* 0x0000001c00267308 */ /* 0x000e300000000800 */
[----:B------:R-:W5:Y:S08]  /*1760*/  MUFU.EX2 R79, R79 ;  /* 0x0000004f004f7308 */ /* 0x000f700000000800 */
[----:B------:R-:W4:Y:S08]  /*1770*/  MUFU.EX2 R81, R29 ;  /* 0x0000001d00517308 */ /* 0x000f300000000800 */
[----:B------:R-:W-:Y:S08]  /*1780*/  MUFU.EX2 R32, R32 ;  /* 0x0000002000207308 */ /* 0x000ff00000000800 */
[----:B------:R-:W2:Y:S08]  /*1790*/  MUFU.EX2 R33, R33 ;  /* 0x0000002100217308 */ /* 0x000eb00000000800 */
[----:B------:R-:W2:Y:S08]  /*17a0*/  MUFU.EX2 R36, R36 ;  /* 0x0000002400247308 */ /* 0x000eb00000000800 */
[----:B------:R-:W-:Y:S08]  /*17b0*/  MUFU.EX2 R92, R30 ;  /* 0x0000001e005c7308 */ /* 0x000ff00000000800 */
[----:B------:R-:W2:Y:S08]  /*17c0*/  MUFU.EX2 R34, R31 ;  /* 0x0000001f00227308 */ /* 0x000eb00000000800 */
[----:B------:R-:W-:Y:S08]  /*17d0*/  MUFU.EX2 R35, R25 ;  /* 0x0000001900237308 */ /* 0x000ff00000000800 */
[----:B------:R-:W2:Y:S08]  /*17e0*/  MUFU.EX2 R84, R26 ;  /* 0x0000001a00547308 */ /* 0x000eb00000000800 */
[----:B------:R-:W-:Y:S08]  /*17f0*/  MUFU.EX2 R39, R27 ;  /* 0x0000001b00277308 */ /* 0x000ff00000000800 */
[----:B-1----:R5:W1:Y:S01]  /*1800*/  MUFU.EX2 R86, R24 ;  /* 0x0000001800567308 */ /* 0x002a620000000800 */
[-C--:B---3--:R-:W-:Y:S01]  /*1810*/  FMUL R40, R40, R89.reuse ;  /* 0x0000005928287220 */ /* 0x088fe20000400000 */
[-C--:B------:R-:W-:Y:S01]  /*1820*/  FMUL R41, R41, R89.reuse ;  /* 0x0000005929297220 */ /* 0x080fe20000400000 */
[-C--:B------:R-:W-:Y:S01]  /*1830*/  FMUL R44, R44, R89.reuse ;  /* 0x000000592c2c7220 */ /* 0x080fe20000400000 */
[-C--:B------:R-:W-:Y:S01]  /*1840*/  FMUL R45, R45, R89.reuse ;  /* 0x000000592d2d7220 */ /* 0x080fe20000400000 */
[-C--:B------:R-:W-:Y:S01]  /*1850*/  FMUL R48, R48, R89.reuse ;  /* 0x0000005930307220 */ /* 0x080fe20000400000 */
[-C--:B------:R-:W-:Y:S01]  /*1860*/  FMUL R49, R49, R89.reuse ;  /* 0x0000005931317220 */ /* 0x080fe20000400000 */
[-C--:B------:R-:W-:Y:S01]  /*1870*/  FMUL R52, R52, R89.reuse ;  /* 0x0000005934347220 */ /* 0x080fe20000400000 */
[-C--:B0-----:R-:W-:Y:S01]  /*1880*/  FMUL R42, R42, R38.reuse ;  /* 0x000000262a2a7220 */ /* 0x081fe20000400000 */
[-C--:B------:R-:W-:Y:S01]  /*1890*/  FMUL R43, R43, R38.reuse ;  /* 0x000000262b2b7220 */ /* 0x080fe20000400000 */
[-C--:B------:R-:W-:Y:S01]  /*18a0*/  FMUL R46, R46, R38.reuse ;  /* 0x000000262e2e7220 */ /* 0x080fe20000400000 */
[-C--:B------:R-:W-:Y:S01]  /*18b0*/  FMUL R47, R47, R38.reuse ;  /* 0x000000262f2f7220 */ /* 0x080fe20000400000 */
[-C--:B------:R-:W-:Y:S01]  /*18c0*/  FMUL R50, R50, R38.reuse ;  /* 0x0000002632327220 */ /* 0x080fe20000400000 */
[-C--:B------:R-:W-:Y:S01]  /*18d0*/  FMUL R51, R51, R38.reuse ;  /* 0x0000002633337220 */ /* 0x080fe20000400000 */
[-C--:B------:R-:W-:Y:S01]  /*18e0*/  FMUL R54, R54, R38.reuse ;  /* 0x0000002636367220 */ /* 0x080fe20000400000 */
[----:B------:R-:W-:Y:S01]  /*18f0*/  FMUL R53, R53, R89 ;  /* 0x0000005935357220 */ /* 0x000fe20000400000 */
[----:B------:R-:W-:Y:S01]  /*1900*/  FMUL R55, R55, R38 ;  /* 0x0000002637377220 */ /* 0x000fe20000400000 */
[----:B-----5:R-:W-:-:S02]  /*1910*/  F2FP.F16.F32.PACK_AB R24, R79, R2 ;  /* 0x000000024f18723e */ /* 0x020fc400000000ff */
[----:B----4-:R-:W-:Y:S02]  /*1920*/  F2FP.F16.F32.PACK_AB R26, R81, R76 ;  /* 0x0000004c511a723e */ /* 0x010fe400000000ff */
[----:B--2---:R-:W-:Y:S02]  /*1930*/  F2FP.F16.F32.PACK_AB R28, R33, R32 ;  /* 0x00000020211c723e */ /* 0x004fe400000000ff */
[----:B------:R-:W-:Y:S02]  /*1940*/  F2FP.F16.F32.PACK_AB R30, R87, R36 ;  /* 0x00000024571e723e */ /* 0x000fe400000000ff */
[----:B------:R-:W-:Y:S02]  /*1950*/  F2FP.F16.F32.PACK_AB R25, R90, R68 ;  /* 0x000000445a19723e */ /* 0x000fe400000000ff */
[----:B------:R-:W-:Y:S02]  /*1960*/  F2FP.F16.F32.PACK_AB R27, R34, R92 ;  /* 0x0000005c221b723e */ /* 0x000fe400000000ff */
[----:B------:R-:W-:-:S02]  /*1970*/  F2FP.F16.F32.PACK_AB R29, R84, R35 ;  /* 0x00000023541d723e */ /* 0x000fc400000000ff */
[----:B-1----:R-:W-:Y:S01]  /*1980*/  F2FP.F16.F32.PACK_AB R31, R86, R39 ;  /* 0x00000027561f723e */ /* 0x002fe200000000ff */
[----:B------:R-:W-:Y:S01]  /*1990*/  BAR.SYNC.DEFER_BLOCKING 0x0 ;  /* 0x0000000000007b1d */ /* 0x000fe20000010000 */
[----:B------:R-:W-:-:S05]  /*19a0*/  FADD R79, R2, R79 ;  /* 0x0000004f024f7221 */ /* 0x000fca0000000000 */
[----:B------:R-:W-:-:S06]  /*19b0*/  WARPGROUP.ARRIVE ;  /* 0x00000000000079c5 */ /* 0x000fcc0000000000 */
[----:B------:R-:W-:Y:S01]  /*19c0*/  HGMMA.64x32x16.F32 R40, R24, gdesc[UR20], R40 ;  /* 0x0060001418287df0 */ /* 0x000fe20008700828 */
[----:B------:R-:W-:Y:S01]  /*19d0*/  FADD R3, R68, R90 ;  /* 0x0000005a44037221 */ /* 0x000fe20000000000 */
[----:B------:R-:W-:-:S03]  /*19e0*/  FADD R76, R76, R79 ;  /* 0x0000004f4c4c7221 */ /* 0x000fc60000000000 */
        /* <DEDUP_REMOVED lines=10> */
[----:B------:R-:W-:Y:S02]  /*1a90*/  FADD R39, R86, R39 ;  /* 0x0000002756277221 */ /* 0x000fe40000000000 */
[----:B------:R-:W0:Y:S04]  /*1aa0*/  SHFL.BFLY PT, R3, R36, 0x2, 0x1f ;  /* 0x0c401f0024037f89 */ /* 0x000e2800000e0000 */
[----:B------:R-:W1:Y:S01]  /*1ab0*/  SHFL.BFLY PT, R2, R39, 0x2, 0x1f ;  /* 0x0c401f0027027f89 */ /* 0x000e6200000e0000 */
[----:B------:R-:W-:Y:S01]  /*1ac0*/  HGMMA.64x32x16.F32 R40, R28, gdesc[UR12], R40, gsb0 ;  /* 0x0060000c1c287df0 */ /* 0x000fe20008000828 */
[----:B0-----:R-:W-:Y:S01]  /*1ad0*/  FADD R3, R36, R3 ;  /* 0x0000000324037221 */ /* 0x001fe20000000000 */
[----:B-1----:R-:W-:-:S04]  /*1ae0*/  FADD R32, R39, R2 ;  /* 0x0000000227207221 */ /* 0x002fc80000000000 */
[----:B------:R-:W0:Y:S04]  /*1af0*/  SHFL.BFLY PT, R2, R3, 0x1, 0x1f ;  /* 0x0c201f0003027f89 */ /* 0x000e2800000e0000 */
[----:B------:R-:W1:Y:S01]  /*1b00*/  SHFL.BFLY PT, R33, R32, 0x1, 0x1f ;  /* 0x0c201f0020217f89 */ /* 0x000e6200000e0000 */
[----:B------:R-:W-:-:S06]  /*1b10*/  UIADD3 UR4, UR4, 0x20, URZ ;  /* 0x0000002004047890 */ /* 0x000fcc000fffe03f */
[----:B------:R-:W-:Y:S01]  /*1b20*/  ISETP.LE.AND P0, PT, R0, UR4, PT ;  /* 0x0000000400007c0c */ /* 0x000fe2000bf03270 */
[----:B------:R-:W-:Y:S01]  /*1b30*/  IMAD R83, R69, 0x20, R83 ;  /* 0x0000002045537824 */ /* 0x000fe200078e0253 */
[----:B------:R-:W-:Y:S01]  /*1b40*/  LEA R75, R71, R75, 0x5 ;  /* 0x0000004b474b7211 */ /* 0x000fe200078e28ff */
[----:B------:R-:W-:Y:S01]  /*1b50*/  IMAD.MOV.U32 R84, RZ, RZ, R37 ;  /* 0x000000ffff547224 */ /* 0x000fe200078e0025 */
[----:B------:R-:W-:Y:S01]  /*1b60*/  MOV R68, R77 ;  /* 0x0000004d00447202 */ /* 0x000fe20000000f00 */
[----:B0-----:R-:W-:Y:S01]  /*1b70*/  FADD R2, R3, R2 ;  /* 0x0000000203027221 */ /* 0x001fe20000000000 */
[----:B-1----:R-:W-:-:S03]  /*1b80*/  FADD R33, R32, R33 ;  /* 0x0000002120217221 */ /* 0x002fc60000000000 */
[----:B------:R-:W-:Y:S01]  /*1b90*/  FFMA R70, R89, R70, R2 ;  /* 0x0000004659467223 */ /* 0x000fe20000000002 */
[----:B------:R-:W-:Y:S01]  /*1ba0*/  FFMA R82, R38, R82, R33 ;  /* 0x0000005226527223 */ /* 0x000fe20000000021 */
[----:B------:R-:W-:Y:S02]  /*1bb0*/  WARPGROUP.DEPBAR.LE gsb0, 0x0 ;  /* 0x00008000000079c5 */ /* 0x000fe40000010000 */
[----:B------:R-:W-:Y:S05]  /*1bc0*/  @!P0 BRA `(.L_x_1) ;  /* 0xfffffff000a48947 */ /* 0x000fea000383ffff */
.L_x_0:
[----:B------:R-:W1:Y:S01]  /*1bd0*/  S2R R0, SR_TID.X ;  /* 0x0000000000007919 */ /* 0x000e620000002100 */
[----:B------:R-:W-:Y:S01]  /*1be0*/  FMUL R2, R55, 0.25 ;  /* 0x3e80000037027820 */ /* 0x000fe20000400000 */
[----:B------:R-:W-:Y:S01]  /*1bf0*/  FSETP.GT.AND P0, PT, |R82|, 8.50705917302346158658e+37, PT ;  /* 0x7e8000005200780b */ /* 0x000fe20003f04200 */
[----:B0-----:R-:W-:Y:S01]  /*1c00*/  FMUL R5, R46, 0.25 ;  /* 0x3e8000002e057820 */ /* 0x001fe20000400000 */
[----:B------:R-:W-:Y:S01]  /*1c10*/  FMUL R3, R54, 0.25 ;  /* 0x3e80000036037820 */ /* 0x000fe20000400000 */
[----:B------:R-:W-:Y:S01]  /*1c20*/  FMUL R4, R47, 0.25 ;  /* 0x3e8000002f047820 */ /* 0x000fe20000400000 */
[----:B------:R-:W-:Y:S01]  /*1c30*/  FSEL R19, R2, R55, P0 ;  /* 0x0000003702137208 */ /* 0x000fe20000000000 */
[----:B------:R-:W-:Y:S01]  /*1c40*/  FMUL R2, R51, 0.25 ;  /* 0x3e80000033027820 */ /* 0x000fe20000400000 */
[----:B------:R-:W-:Y:S01]  /*1c50*/  FSEL R21, R5, R46, P0 ;  /* 0x0000002e05157208 */ /* 0x000fe20000000000 */
[----:B------:R-:W-:Y:S01]  /*1c60*/  FMUL R5, R42, 0.25 ;  /* 0x3e8000002a057820 */ /* 0x000fe20000400000 */
[C---:B------:R-:W-:Y:S01]  /*1c70*/  FSETP.GT.AND P1, PT, |R70|.reuse, 8.50705917302346158658e+37, PT ;  /* 0x7e8000004600780b */ /* 0x040fe20003f24200 */
[----:B------:R-:W-:Y:S01]  /*1c80*/  FMUL R12, R70, 8388608 ;  /* 0x4b000000460c7820 */ /* 0x000fe20000400000 */
[----:B------:R-:W-:Y:S01]  /*1c90*/  FSEL R51, R2, R51, P0 ;  /* 0x0000003302337208 */ /* 0x000fe20000000000 */
[----:B------:R-:W-:Y:S01]  /*1ca0*/  FMUL R2, R43, 0.25 ;  /* 0x3e8000002b027820 */ /* 0x000fe20000400000 */
        /* <DEDUP_REMOVED lines=17> */
[----:B------:R-:W-:Y:S01]  /*1dc0*/  IMAD.MOV.U32 R28, RZ, RZ, 0x3dc6b27f ;  /* 0x3dc6b27fff1c7424 */ /* 0x000fe200078e00ff */
[C---:B-1----:R-:W-:Y:S01]  /*1dd0*/  LOP3.LUT R5, R0.reuse, 0x7, RZ, 0xc0, !PT ;  /* 0x0000000700057812 */ /* 0x042fe200078ec0ff */
[----:B------:R-:W-:Y:S01]  /*1de0*/  BAR.SYNC.DEFER_BLOCKING 0x0 ;  /* 0x0000000000007b1d */ /* 0x000fe20000010000 */
[----:B------:R-:W-:-:S02]  /*1df0*/  SHF.L.U32 R2, R0, 0x3, RZ ;  /* 0x0000000300027819 */ /* 0x000fc400000006ff */
[----:B------:R-:W-:Y:S02]  /*1e00*/  LEA R7, R5, UR10, 0x4 ;  /* 0x0000000a05077c11 */ /* 0x000fe4000f8e20ff */
[----:B------:R-:W-:-:S03]  /*1e10*/  LOP3.LUT R6, R0, 0x8, RZ, 0xc0, !PT ;  /* 0x0000000800067812 */ /* 0x000fc600078ec0ff */
[----:B------:R-:W0:Y:S01]  /*1e20*/  LDC R10, c[0x0][0x278] ;  /* 0x00009e00ff0a7b82 */ /* 0x000e220000000800 */
[----:B------:R-:W-:Y:S01]  /*1e30*/  FSETP.GEU.AND P4, PT, |R82|, 1.175494350822287508e-38, PT ;  /* 0x008000005200780b */ /* 0x000fe20003f8e200 */
[--C-:B------:R-:W-:Y:S01]  /*1e40*/  IMAD R5, R5, -0x8, R7.reuse ;  /* 0xfffffff805057824 */ /* 0x100fe200078e0207 */
[----:B------:R-:W-:Y:S01]  /*1e50*/  FSETP.GEU.AND P2, PT, R70, 1.175494350822287508e-38, PT ;  /* 0x008000004600780b */ /* 0x000fe20003f4e000 */
[----:B------:R-:W-:Y:S01]  /*1e60*/  IMAD R9, R6, 0x80, R7 ;  /* 0x0000008006097824 */ /* 0x000fe200078e0207 */
[----:B------:R-:W-:Y:S01]  /*1e70*/  FSEL R52, R3, R52, P1 ;  /* 0x0000003403347208 */ /* 0x000fe20000800000 */
[----:B------:R-:W-:Y:S01]  /*1e80*/  FMUL R3, R44, 0.25 ;  /* 0x3e8000002c037820 */ /* 0x000fe20000400000 */
[----:B------:R-:W-:Y:S01]  /*1e90*/  FSEL R41, R4, R41, P1 ;  /* 0x0000002904297208 */ /* 0x000fe20000800000 */
[----:B------:R-:W-:Y:S01]  /*1ea0*/  ULDC.64 UR4, c[0x0][0x270] ;  /* 0x00009c0000047ab9 */ /* 0x000fe20000000a00 */
[----:B------:R-:W-:Y:S01]  /*1eb0*/  LOP3.LUT R2, R2, 0x380, RZ, 0xc0, !PT ;  /* 0x0000038002027812 */ /* 0x000fe200078ec0ff */
[----:B------:R-:W-:Y:S01]  /*1ec0*/  UIMAD UR4, UR11, UR4, URZ ;  /* 0x000000040b0472a4 */ /* 0x000fe2000f8e023f */
[----:B------:R-:W-:-:S02]  /*1ed0*/  SHF.L.U32 R4, R0, 0x2, RZ ;  /* 0x0000000200047819 */ /* 0x000fc400000006ff */
[----:B------:R-:W-:Y:S01]  /*1ee0*/  FSETP.GEU.AND P3, PT, R82, 1.175494350822287508e-38, PT ;  /* 0x008000005200780b */ /* 0x000fe20003f6e000 */
[----:B------:R-:W-:Y:S01]  /*1ef0*/  IMAD.IADD R9, R2, 0x1, R9 ;  /* 0x0000000102097824 */ /* 0x000fe200078e0209 */
[----:B------:R-:W-:Y:S01]  /*1f00*/  FSEL R12, R12, R70, !P2 ;  /* 0x000000460c0c7208 */ /* 0x000fe20005000000 */
[----:B------:R-:W-:Y:S01]  /*1f10*/  @!P4 FMUL R15, R15, 16777216 ;  /* 0x4b8000000f0fc820 */ /* 0x000fe20000400000 */
[----:B------:R-:W-:Y:S01]  /*1f20*/  LOP3.LUT R4, R4, 0xc0, RZ, 0xc0, !PT ;  /* 0x000000c004047812 */ /* 0x000fe200078ec0ff */
[----:B------:R-:W-:Y:S01]  /*1f30*/  @!P4 FMUL R17, R17, 16777216 ;  /* 0x4b8000001111c820 */ /* 0x000fe20000400000 */
[----:B------:R-:W-:Y:S01]  /*1f40*/  FSEL R14, R14, R82, !P3 ;  /* 0x000000520e0e7208 */ /* 0x000fe20005800000 */
[----:B------:R-:W-:Y:S01]  /*1f50*/  @P0 FMUL R82, R82, 0.25 ;  /* 0x3e80000052520820 */ /* 0x000fe20000400000 */
[----:B------:R-:W-:Y:S01]  /*1f60*/  FSEL R44, R3, R44, P1 ;  /* 0x0000002c032c7208 */ /* 0x000fe20000800000 */
[----:B------:R-:W-:Y:S01]  /*1f70*/  FMUL R3, R40, 0.25 ;  /* 0x3e80000028037820 */ /* 0x000fe20000400000 */
[----:B------:R-:W-:Y:S01]  /*1f80*/  VIADD R2, R12, 0xc0cafb0d ;  /* 0xc0cafb0d0c027836 */ /* 0x000fe20000000000 */
[----:B------:R-:W-:Y:S01]  /*1f90*/  IADD3 R23, R4, R5, RZ ;  /* 0x0000000504177210 */ /* 0x000fe20007ffe0ff */
[----:B------:R-:W-:Y:S01]  /*1fa0*/  @!P4 FMUL R82, R82, 16777216 ;  /* 0x4b8000005252c820 */ /* 0x000fe20000400000 */
[----:B------:R-:W-:Y:S01]  /*1fb0*/  FSEL R4, RZ, -23, P3 ;  /* 0xc1b80000ff047808 */ /* 0x000fe20001800000 */
[----:B------:R-:W-:Y:S01]  /*1fc0*/  @!P4 FMUL R19, R19, 16777216 ;  /* 0x4b8000001313c820 */ /* 0x000fe20000400000 */
[----:B------:R-:W-:Y:S01]  /*1fd0*/  FSEL R27, R3, R40, P1 ;  /* 0x00000028031b7208 */ /* 0x000fe20000800000 */
[----:B------:R-:W-:Y:S01]  /*1fe0*/  @!P4 FMUL R51, R51, 16777216 ;  /* 0x4b8000003333c820 */ /* 0x000fe20000400000 */
[----:B------:R-:W-:Y:S01]  /*1ff0*/  LOP3.LUT R5, R2, 0xff800000, RZ, 0xc0, !PT ;  /* 0xff80000002057812 */ /* 0x000fe200078ec0ff */
[----:B------:R-:W-:Y:S01]  /*2000*/  @!P4 FMUL R47, R47, 16777216 ;  /* 0x4b8000002f2fc820 */ /* 0x000fe20000400000 */
[----:B------:R-:W-:Y:S01]  /*2010*/  IADD3 R3, R14, -0x3f3504f3, RZ ;  /* 0xc0cafb0d0e037810 */ /* 0x000fe20007ffe0ff */
[----:B------:R-:W-:Y:S01]  /*2020*/  @!P4 FMUL R21, R21, 16777216 ;  /* 0x4b8000001515c820 */ /* 0x000fe20000400000 */
[----:B------:R-:W-:Y:S01]  /*2030*/  LEA.HI R2, R6, R23, RZ, 0x1f ;  /* 0x0000001706027211 */ /* 0x000fe200078ff8ff */
[----:B------:R-:W-:Y:S01]  /*2040*/  @!P4 FMUL R43, R43, 16777216 ;  /* 0x4b8000002b2bc820 */ /* 0x000fe20000400000 */
[----:B------:R-:W1:Y:S01]  /*2050*/  MUFU.RCP R6, R82 ;  /* 0x0000005200067308 */ /* 0x000e620000001000 */
[----:B------:R-:W-:Y:S01]  /*2060*/  LOP3.LUT R11, R3, 0xff800000, RZ, 0xc0, !PT ;  /* 0xff800000030b7812 */ /* 0x000fe200078ec0ff */
[----:B------:R-:W-:Y:S01]  /*2070*/  @!P4 FMUL R25, R25, 16777216 ;  /* 0x4b8000001919c820 */ /* 0x000fe20000400000 */
[----:B------:R-:W-:Y:S01]  /*2080*/  I2FP.F32.S32 R7, R5 ;  /* 0x0000000500077245 */ /* 0x000fe20000201400 */
[----:B------:R-:W-:Y:S01]  /*2090*/  IMAD.IADD R5, R12, 0x1, -R5 ;  /* 0x000000010c057824 */ /* 0x000fe200078e0a05 */
[----:B------:R-:W-:-:S02]  /*20a0*/  I2FP.F32.S32 R13, R11 ;  /* 0x0000000b000d7245 */ /* 0x000fc40000201400 */
[----:B------:R-:W-:Y:S01]  /*20b0*/  IADD3 R11, R14, -R11, RZ ;  /* 0x8000000b0e0b7210 */ /* 0x000fe20007ffe0ff */
[----:B------:R-:W-:Y:S01]  /*20c0*/  FADD R5, R5, -1 ;  /* 0xbf80000005057421 */ /* 0x000fe20000000000 */
[----:B------:R-:W-:Y:S01]  /*20d0*/  FSEL R16, RZ, -23, P2 ;  /* 0xc1b80000ff107808 */ /* 0x000fe20001000000 */
[----:B------:R-:W-:Y:S01]  /*20e0*/  FFMA.FTZ R24, R13, 1.1920928955078125e-07, R4 ;  /* 0x340000000d187823 */ /* 0x000fe20000010004 */
[C---:B------:R-:W-:Y:S01]  /*20f0*/  FSETP.GEU.AND P0, PT, |R70|.reuse, 1.175494350822287508e-38, PT ;  /* 0x008000004600780b */ /* 0x040fe20003f0e200 */
[----:B------:R-:W-:Y:S01]  /*2100*/  FFMA.FTZ R4, R5, R28, -0.16845393180847167969 ;  /* 0xbe2c7f3005047423 */ /* 0x000fe2000001001c */
[----:B------:R-:W-:Y:S01]  /*2110*/  @P1 FMUL R70, R70, 0.25 ;  /* 0x3e80000046461820 */ /* 0x000fe20000400000 */
[----:B------:R-:W-:Y:S01]  /*2120*/  FFMA.FTZ R16, R7, 1.1920928955078125e-07, R16 ;  /* 0x3400000007107823 */ /* 0x000fe20000010010 */
[----:B------:R-:W-:Y:S01]  /*2130*/  SHF.R.U32.HI R29, RZ, 0x6, R0 ;  /* 0x00000006ff1d7819 */ /* 0x000fe20000011600 */
[----:B------:R-:W-:Y:S01]  /*2140*/  FFMA.FTZ R4, R5, R4, 0.1716887056827545166 ;  /* 0x3e2fcf2a05047423 */ /* 0x000fe20000010004 */
[C---:B-1----:R-:W-:Y:S01]  /*2150*/  FMUL R18, R6.reuse, R15 ;  /* 0x0000000f06127220 */ /* 0x042fe20000400000 */
[C---:B------:R-:W-:Y:S01]  /*2160*/  FMUL R15, R6.reuse, R17 ;  /* 0x00000011060f7220 */ /* 0x040fe20000400000 */
[----:B------:R-:W-:Y:S01]  /*2170*/  FADD R17, R11, -1 ;  /* 0xbf8000000b117421 */ /* 0x000fe20000000000 */
[----:B------:R-:W-:Y:S01]  /*2180*/  FFMA.FTZ R4, R5, R4, -0.17900948226451873779 ;  /* 0xbe374e4305047423 */ /* 0x000fe20000010004 */
[C---:B------:R-:W-:Y:S01]  /*2190*/  FMUL R19, R6.reuse, R19 ;  /* 0x0000001306137220 */ /* 0x040fe20000400000 */
[C---:B------:R-:W-:Y:S01]  /*21a0*/  FMUL R20, R6.reuse, R51 ;  /* 0x0000003306147220 */ /* 0x040fe20000400000 */
[C---:B------:R-:W-:Y:S01]  /*21b0*/  FMUL R7, R6.reuse, R47 ;  /* 0x0000002f06077220 */ /* 0x040fe20000400000 */
[C---:B------:R-:W-:Y:S01]  /*21c0*/  FMUL R23, R6.reuse, R21 ;  /* 0x0000001506177220 */ /* 0x040fe20000400000 */
[C---:B------:R-:W-:Y:S01]  /*21d0*/  FMUL R26, R6.reuse, R43 ;  /* 0x0000002b061a7220 */ /* 0x040fe20000400000 */
[----:B------:R-:W-:Y:S01]  /*21e0*/  FMUL R30, R6, R25 ;  /* 0x00000019061e7220 */ /* 0x000fe20000400000 */
[----:B------:R-:W-:Y:S01]  /*21f0*/  FFMA.FTZ R6, R17, R28, -0.16845393180847167969 ;  /* 0xbe2c7f3011067423 */ /* 0x000fe2000001001c */
[----:B------:R-:W-:Y:S01]  /*2200*/  FFMA.FTZ R4, R5, R4, 0.20512372255325317383 ;  /* 0x3e520bf405047423 */ /* 0x000fe20000010004 */
[----:B------:R-:W-:Y:S01]  /*2210*/  @!P0 FMUL R70, R70, 16777216 ;  /* 0x4b80000046468820 */ /* 0x000fe20000400000 */
[----:B------:R-:W-:Y:S01]  /*2220*/  @!P0 FMUL R53, R53, 16777216 ;  /* 0x4b80000035358820 */ /* 0x000fe20000400000 */
[----:B------:R-:W-:Y:S01]  /*2230*/  FFMA.FTZ R6, R17, R6, 0.1716887056827545166 ;  /* 0x3e2fcf2a11067423 */ /* 0x000fe20000010006 */
[----:B------:R-:W-:Y:S01]  /*2240*/  FFMA.FTZ R4, R5, R4, -0.24046532809734344482 ;  /* 0xbe763c8b05047423 */ /* 0x000fe20000010004 */
[----:B------:R-:W1:Y:S01]  /*2250*/  MUFU.RCP R22, R70 ;  /* 0x0000004600167308 */ /* 0x000e620000001000 */
[----:B------:R-:W-:Y:S01]  /*2260*/  @!P0 FMUL R52, R52, 16777216 ;  /* 0x4b80000034348820 */ /* 0x000fe20000400000 */
[----:B------:R-:W-:Y:S01]  /*2270*/  FFMA.FTZ R6, R17, R6, -0.17900948226451873779 ;  /* 0xbe374e4311067423 */ /* 0x000fe20000010006 */
[----:B------:R-:W-:Y:S01]  /*2280*/  FFMA.FTZ R4, R5, R4, 0.28857114911079406738 ;  /* 0x3e93bf9905047423 */ /* 0x000fe20000010004 */
[----:B------:R-:W-:Y:S01]  /*2290*/  @!P0 FMUL R49, R49, 16777216 ;  /* 0x4b80000031318820 */ /* 0x000fe20000400000 */
[----:B------:R-:W-:Y:S01]  /*22a0*/  @!P0 FMUL R48, R48, 16777216 ;  /* 0x4b80000030308820 */ /* 0x000fe20000400000 */
[----:B------:R-:W-:Y:S01]  /*22b0*/  FFMA.FTZ R6, R17, R6, 0.20512372255325317383 ;  /* 0x3e520bf411067423 */ /* 0x000fe20000010006 */
[----:B------:R-:W-:Y:S01]  /*22c0*/  FFMA.FTZ R4, R5, R4, -0.36067417263984680176 ;  /* 0xbeb8aa4905047423 */ /* 0x000fe20000010004 */
[----:B------:R-:W-:Y:S01]  /*22d0*/  @!P0 FMUL R45, R45, 16777216 ;  /* 0x4b8000002d2d8820 */ /* 0x000fe20000400000 */
[----:B------:R-:W-:Y:S01]  /*22e0*/  @!P0 FMUL R44, R44, 16777216 ;  /* 0x4b8000002c2c8820 */ /* 0x000fe20000400000 */
[----:B------:R-:W-:Y:S01]  /*22f0*/  FFMA.FTZ R6, R17, R6, -0.24046532809734344482 ;  /* 0xbe763c8b11067423 */ /* 0x000fe20000010006 */
[----:B------:R-:W-:Y:S01]  /*2300*/  FFMA.FTZ R4, R5, R4, 0.48089820146560668945 ;  /* 0x3ef6384a05047423 */ /* 0x000fe20000010004 */
[----:B------:R-:W-:Y:S01]  /*2310*/  @!P0 FMUL R27, R27, 16777216 ;  /* 0x4b8000001b1b8820 */ /* 0x000fe20000400000 */
[----:B------:R-:W-:Y:S01]  /*2320*/  @!P0 FMUL R41, R41, 16777216 ;  /* 0x4b80000029298820 */ /* 0x000fe20000400000 */
[----:B------:R-:W-:Y:S01]  /*2330*/  FFMA.FTZ R6, R17, R6, 0.28857114911079406738 ;  /* 0x3e93bf9911067423 */ /* 0x000fe20000010006 */
[----:B------:R-:W-:Y:S01]  /*2340*/  FFMA.FTZ R4, R5, R4, -0.72134751081466674805 ;  /* 0xbf38aa3b05047423 */ /* 0x000fe20000010004 */
[----:B------:R-:W-:Y:S01]  /*2350*/  F2FP.F16.F32.PACK_AB R7, R7, R26 ;  /* 0x0000001a0707723e */ /* 0x000fe200000000ff */
[C---:B-1----:R-:W-:Y:S01]  /*2360*/  FMUL R53, R22.reuse, R53 ;  /* 0x0000003516357220 */ /* 0x042fe20000400000 */
[----:B------:R-:W-:Y:S01]  /*2370*/  FFMA.FTZ R6, R17, R6, -0.36067417263984680176 ;  /* 0xbeb8aa4911067423 */ /* 0x000fe20000010006 */
[----:B------:R-:W-:Y:S01]  /*2380*/  FMUL R4, R5, R4 ;  /* 0x0000000405047220 */ /* 0x000fe20000400000 */
[C---:B------:R-:W-:Y:S01]  /*2390*/  FMUL R52, R22.reuse, R52 ;  /* 0x0000003416347220 */ /* 0x040fe20000400000 */
[C---:B------:R-:W-:Y:S01]  /*23a0*/  FMUL R28, R22.reuse, R49 ;  /* 0x00000031161c7220 */ /* 0x040fe20000400000 */
[----:B------:R-:W-:Y:S01]  /*23b0*/  FFMA.FTZ R6, R17, R6, 0.48089820146560668945 ;  /* 0x3ef6384a11067423 */ /* 0x000fe20000010006 */
[C---:B------:R-:W-:Y:S01]  /*23c0*/  FMUL R25, R22.reuse, R48 ;  /* 0x0000003016197220 */ /* 0x040fe20000400000 */
[C---:B------:R-:W-:Y:S01]  /*23d0*/  FMUL R45, R22.reuse, R45 ;  /* 0x0000002d162d7220 */ /* 0x040fe20000400000 */
[C---:B------:R-:W-:Y:S01]  /*23e0*/  FMUL R44, R22.reuse, R44 ;  /* 0x0000002c162c7220 */ /* 0x040fe20000400000 */
[C---:B------:R-:W-:Y:S01]  /*23f0*/  FMUL R27, R22.reuse, R27 ;  /* 0x0000001b161b7220 */ /* 0x040fe20000400000 */
[----:B------:R-:W-:Y:S01]  /*2400*/  FMUL R4, R5, R4 ;  /* 0x0000000405047220 */ /* 0x000fe20000400000 */
[----:B------:R-:W-:Y:S01]  /*2410*/  FMUL R22, R22, R41 ;  /* 0x0000002916167220 */ /* 0x000fe20000400000 */
[----:B------:R-:W-:Y:S01]  /*2420*/  FFMA.FTZ R6, R17, R6, -0.72134751081466674805 ;  /* 0xbf38aa3b11067423 */ /* 0x000fe20000010006 */
[----:B------:R-:W-:Y:S01]  /*2430*/  SGXT.U32 R29, R29, 0x1 ;  /* 0x000000011d1d781a */ /* 0x000fe20000000000 */
[----:B------:R-:W-:Y:S01]  /*2440*/  FFMA.FTZ R21, R5, 1.4426950216293334961, R4 ;  /* 0x3fb8aa3b05157823 */ /* 0x000fe20000010004 */
[----:B------:R-:W-:-:S02]  /*2450*/  F2FP.F16.F32.PACK_AB R4, R44, R27 ;  /* 0x0000001b2c04723e */ /* 0x000fc400000000ff */
[----:B------:R-:W-:Y:S01]  /*2460*/  F2FP.F16.F32.PACK_AB R5, R45, R22 ;  /* 0x000000162d05723e */ /* 0x000fe200000000ff */
[----:B------:R-:W-:Y:S01]  /*2470*/  FMUL R22, R17, R6 ;  /* 0x0000000611167220 */ /* 0x000fe20000400000 */
[----:B------:R-:W-:Y:S01]  /*2480*/  F2FP.F16.F32.PACK_AB R6, R23, R30 ;  /* 0x0000001e1706723e */ /* 0x000fe200000000ff */
[----:B0-----:R-:W-:Y:S01]  /*2490*/  IMAD R3, R29, R10, RZ ;  /* 0x0000000a1d037224 */ /* 0x001fe200078e02ff */
[----:B------:R-:W-:Y:S01]  /*24a0*/  ISETP.GE.U32.AND P2, PT, R14, 0x7f800000, PT ;  /* 0x7f8000000e00780c */ /* 0x000fe20003f46070 */
[C---:B------:R-:W-:Y:S01]  /*24b0*/  FMUL R26, R17.reuse, R22 ;  /* 0x00000016111a7220 */ /* 0x040fe20000400000 */
[----:B------:R-:W-:Y:S01]  /*24c0*/  ISETP.GE.U32.AND P1, PT, R12, 0x7f800000, PT ;  /* 0x7f8000000c00780c */ /* 0x000fe20003f26070 */
[----:B------:R-:W0:Y:S01]  /*24d0*/  LDC.64 R22, c[0x0][0x228] ;  /* 0x00008a00ff167b82 */ /* 0x000e220000000a00 */
[----:B------:R1:W-:Y:S01]  /*24e0*/  STSM.16.M88.4 [R9], R4 ;  /* 0x0000000409007844 */ /* 0x0003e20000000200 */
[----:B------:R-:W-:Y:S01]  /*24f0*/  LEA R8, R10, R3, 0x1 ;  /* 0x000000030a087211 */ /* 0x000fe200078e08ff */
[----:B------:R-:W-:Y:S01]  /*2500*/  FFMA.FTZ R17, R17, 1.4426950216293334961, R26 ;  /* 0x3fb8aa3b11117823 */ /* 0x000fe2000001001a */
[----:B------:R-:W-:Y:S01]  /*2510*/  IMAD R26, R74, UR5, RZ ;  /* 0x000000054a1a7c24 */ /* 0x000fe2000f8e02ff */
[----:B------:R-:W-:Y:S01]  /*2520*/  USHF.L.U32 UR5, UR4, 0x1, URZ ;  /* 0x0000000104057899 */ /* 0x000fe2000800063f */
[----:B------:R-:W-:Y:S01]  /*2530*/  FADD R21, R16, R21 ;  /* 0x0000001510157221 */ /* 0x000fe20000000000 */
[----:B------:R-:W-:-:S02]  /*2540*/  IMAD R13, R10, 0x2, R8 ;  /* 0x000000020a0d7824 */ /* 0x000fc400078e0208 */
[----:B------:R-:W-:Y:S01]  /*2550*/  FADD R24, R24, R17 ;  /* 0x0000001118187221 */ /* 0x000fe20000000000 */
[----:B------:R-:W-:Y:S02]  /*2560*/  F2FP.F16.F32.PACK_AB R16, R52, R25 ;  /* 0x000000193410723e */ /* 0x000fe400000000ff */
[----:B------:R-:W-:Y:S01]  /*2570*/  F2FP.F16.F32.PACK_AB R18, R18, R15 ;  /* 0x0000000f1212723e */ /* 0x000fe200000000ff */
[----:B------:R-:W-:Y:S01]  /*2580*/  @P1 IMAD.MOV.U32 R17, RZ, RZ, 0x7f800000 ;  /* 0x7f800000ff111424 */ /* 0x000fe200078e00ff */
[----:B------:R-:W-:Y:S02]  /*2590*/  LEA R11, R10, R13, 0x1 ;  /* 0x0000000d0a0b7211 */ /* 0x000fe400078e08ff */
[----:B------:R-:W-:Y:S01]  /*25a0*/  F2FP.F16.F32.PACK_AB R19, R19, R20 ;  /* 0x000000141313723e */ /* 0x000fe200000000ff */
[----:B------:R-:W-:Y:S01]  /*25b0*/  @P1 FFMA.FTZ R21, R12, R17, +INF ;  /* 0x7f8000000c151423 */ /* 0x000fe20000010011 */
[----:B-1----:R-:W-:Y:S01]  /*25c0*/  IMAD.SHL.U32 R4, R0, 0x10, RZ ;  /* 0x0000001000047824 */ /* 0x002fe200078e00ff */
[----:B------:R-:W-:Y:S01]  /*25d0*/  SHF.L.U32 R5, R26, 0x1, RZ ;  /* 0x000000011a057819 */ /* 0x000fe200000006ff */
[----:B------:R-:W-:Y:S01]  /*25e0*/  @P2 IMAD.MOV.U32 R7, RZ, RZ, 0x7f800000 ;  /* 0x7f800000ff072424 */ /* 0x000fe200078e00ff */
[----:B------:R-:W-:Y:S01]  /*25f0*/  F2FP.F16.F32.PACK_AB R17, R53, R28 ;  /* 0x0000001c3511723e */ /* 0x000fe200000000ff */
[----:B------:R-:W-:Y:S01]  /*2600*/  BAR.SYNC.DEFER_BLOCKING 0x0 ;  /* 0x0000000000007b1d */ /* 0x000fe20000010000 */
[----:B------:R-:W-:Y:S01]  /*2610*/  LOP3.LUT R36, R4, 0x7f0, RZ, 0xc0, !PT ;  /* 0x000007f004247812 */ /* 0x000fe200078ec0ff */
[----:B------:R-:W-:-:S02]  /*2620*/  IMAD R29, R10, 0x2, R11 ;  /* 0x000000020a1d7824 */ /* 0x000fc400078e020b */
[----:B------:R-:W-:Y:S01]  /*2630*/  @P2 FFMA.FTZ R24, R14, R7, +INF ;  /* 0x7f8000000e182423 */ /* 0x000fe20000010007 */
[----:B0-----:R-:W-:Y:S01]  /*2640*/  IADD3 R50, P2, P3, R5, UR5, R22 ;  /* 0x0000000505327c10 */ /* 0x001fe2000fb5e016 */
[----:B------:R-:W-:Y:S01]  /*2650*/  UIMAD.WIDE UR4, UR4, 0x2, URZ ;  /* 0x00000002040478a5 */ /* 0x000fe2000f8e023f */
[----:B------:R-:W-:Y:S01]  /*2660*/  IMAD.HI R26, R26, 0x2, RZ ;  /* 0x000000021a1a7827 */ /* 0x000fe200078e02ff */
[----:B------:R-:W-:Y:S02]  /*2670*/  LEA R27, R10, R29, 0x1 ;  /* 0x0000001d0a1b7211 */ /* 0x000fe400078e08ff */
[----:B------:R-:W-:Y:S02]  /*2680*/  FSETP.NEU.AND P0, PT, R12, RZ, PT ;  /* 0x000000ff0c00720b */ /* 0x000fe40003f0d000 */
[----:B------:R-:W-:Y:S01]  /*2690*/  IADD3.X R52, R26, UR5, R23, P2, P3 ;  /* 0x000000051a347c10 */ /* 0x000fe200097e6417 */
[----:B------:R-:W-:Y:S01]  /*26a0*/  IMAD R39, R10, 0x2, R27 ;  /* 0x000000020a277824 */ /* 0x000fe200078e021b */
[-C--:B------:R-:W-:Y:S01]  /*26b0*/  LEA R34, P2, R13, R50.reuse, 0x1 ;  /* 0x000000320d227211 */ /* 0x080fe200078408ff */
[----:B------:R-:W-:Y:S01]  /*26c0*/  ULDC UR4, c[0x0][0x27c] ;  /* 0x00009f0000047ab9 */ /* 0x000fe20000000800 */
[----:B------:R-:W-:Y:S01]  /*26d0*/  LEA R32, P5, R8, R50, 0x1 ;  /* 0x0000003208207211 */ /* 0x000fe200078a08ff */
[----:B------:R-:W-:Y:S01]  /*26e0*/  UIMAD UR4, UR11, UR4, URZ ;  /* 0x000000040b0472a4 */ /* 0x000fe2000f8e023f */
[----:B------:R-:W-:-:S02]  /*26f0*/  LEA R41, R10, R39, 0x1 ;  /* 0x000000270a297211 */ /* 0x000fc400078e08ff */
[----:B------:R-:W-:Y:S01]  /*2700*/  LEA R12, P4, R11, R50, 0x1 ;  /* 0x000000320b0c7211 */ /* 0x000fe200078808ff */
[----:B------:R-:W-:Y:S01]  /*2710*/  USHF.L.U32 UR6, UR4, 0x2, URZ ;  /* 0x0000000204067899 */ /* 0x000fe2000800063f */
[-C--:B------:R-:W-:Y:S01]  /*2720*/  LEA.HI.X.SX32 R35, R13, R52.reuse, 0x1, P2 ;  /* 0x000000340d237211 */ /* 0x080fe200010f0eff */
[----:B------:R-:W-:Y:S01]  /*2730*/  IMAD R43, R10, 0x2, R41 ;  /* 0x000000020a2b7824 */ /* 0x000fe200078e0229 */
[-C--:B------:R-:W-:Y:S01]  /*2740*/  LEA.HI.X.SX32 R33, R8, R52.reuse, 0x1, P5 ;  /* 0x0000003408217211 */ /* 0x080fe200028f0eff */
[----:B------:R-:W0:Y:S01]  /*2750*/  LDS.128 R4, [R36+UR10] ;  /* 0x0000000a24047984 */ /* 0x000e220008000c00 */
[----:B------:R-:W-:Y:S01]  /*2760*/  LEA.HI.X.SX32 R13, R11, R52, 0x1, P4 ;  /* 0x000000340b0d7211 */ /* 0x000fe200020f0eff */
[----:B------:R-:W-:Y:S01]  /*2770*/  UIMAD.WIDE UR4, UR4, 0x4, URZ ;  /* 0x00000004040478a5 */ /* 0x000fe2000f8e023f */
[----:B------:R-:W-:Y:S01]  /*2780*/  LEA R45, R10, R43, 0x1 ;  /* 0x0000002b0a2d7211 */ /* 0x000fe200078e08ff */
[----:B------:R-:W-:Y:S01]  /*2790*/  BAR.SYNC.DEFER_BLOCKING 0x0 ;  /* 0x0000000000007b1d */ /* 0x000fe20000010000 */
[----:B------:R-:W-:-:S02]  /*27a0*/  LEA R30, P6, R3, R50, 0x1 ;  /* 0x00000032031e7211 */ /* 0x000fc400078c08ff */
[C---:B------:R-:W-:Y:S02]  /*27b0*/  LEA R47, R10.reuse, R45, 0x1 ;  /* 0x0000002d0a2f7211 */ /* 0x040fe400078e08ff */
[----:B------:R-:W-:Y:S02]  /*27c0*/  LEA.HI.X.SX32 R31, R3, R52, 0x1, P6 ;  /* 0x00000034031f7211 */ /* 0x000fe400030f0eff */
[-C--:B------:R-:W-:Y:S01]  /*27d0*/  LEA R22, P6, R27, R50.reuse, 0x1 ;  /* 0x000000321b167211 */ /* 0x080fe200078c08ff */
[C---:B------:R-:W-:Y:S01]  /*27e0*/  IMAD R49, R10.reuse, 0x2, R47 ;  /* 0x000000020a317824 */ /* 0x040fe200078e022f */
[----:B------:R-:W-:Y:S02]  /*27f0*/  LEA R38, P4, R43, R50, 0x1 ;  /* 0x000000322b267211 */ /* 0x000fe400078808ff */
[----:B------:R-:W-:Y:S02]  /*2800*/  LEA.HI.X.SX32 R23, R27, R52, 0x1, P6 ;  /* 0x000000341b177211 */ /* 0x000fe400030f0eff */
[----:B------:R-:W-:-:S02]  /*2810*/  LEA R51, R10, R49, 0x1 ;  /* 0x000000310a337211 */ /* 0x000fc400078e08ff */
[-C--:B------:R-:W-:Y:S02]  /*2820*/  LEA R42, P6, R47, R50.reuse, 0x1 ;  /* 0x000000322f2a7211 */ /* 0x080fe400078c08ff */
[----:B------:R-:W-:Y:S02]  /*2830*/  LEA R25, R10, R51, 0x1 ;  /* 0x000000330a197211 */ /* 0x000fe400078e08ff */
[----:B------:R-:W-:Y:S02]  /*2840*/  FSETP.NEU.AND P1, PT, R14, RZ, PT ;  /* 0x000000ff0e00720b */ /* 0x000fe40003f2d000 */
[C---:B------:R-:W-:Y:S01]  /*2850*/  LEA R14, P3, R29.reuse, R50, 0x1 ;  /* 0x000000321d0e7211 */ /* 0x040fe200078608ff */
[----:B------:R-:W-:Y:S01]  /*2860*/  IMAD R53, R10, 0x2, R25 ;  /* 0x000000020a357824 */ /* 0x000fe200078e0219 */
[----:B------:R-:W-:Y:S01]  /*2870*/  FSEL R24, R24, -INF , P1 ;  /* 0xff80000018187808 */ /* 0x000fe20000800000 */
[----:B------:R1:W-:Y:S01]  /*2880*/  STSM.16.M88.4 [R9], R16 ;  /* 0x0000001009007844 */ /* 0x0003e20000000200 */
[----:B------:R-:W-:-:S02]  /*2890*/  LEA.HI.X.SX32 R15, R29, R52, 0x1, P3 ;  /* 0x000000341d0f7211 */ /* 0x000fc400018f0eff */
[----:B------:R-:W-:Y:S01]  /*28a0*/  LEA R20, R10, R53, 0x1 ;  /* 0x000000350a147211 */ /* 0x000fe200078e08ff */
[----:B------:R-:W-:Y:S01]  /*28b0*/  BAR.SYNC.DEFER_BLOCKING 0x0 ;  /* 0x0000000000007b1d */ /* 0x000fe20000010000 */
[-C--:B------:R-:W-:Y:S01]  /*28c0*/  LEA R40, P3, R45, R50.reuse, 0x1 ;  /* 0x000000322d287211 */ /* 0x080fe200078608ff */
[----:B------:R-:W-:Y:S01]  /*28d0*/  FFMA R37, R24, 0.69314718246459960938, R37 ;  /* 0x3f31721818257823 */ /* 0x000fe20000000025 */
[----:B0-----:R-:W-:Y:S02]  /*28e0*/  PRMT R3, R4, 0x7632, R3 ;  /* 0x0000763204037816 */ /* 0x001fe40000000003 */
[-C--:B-1----:R-:W-:Y:S02]  /*28f0*/  LEA R16, P5, R39, R50.reuse, 0x1 ;  /* 0x0000003227107211 */ /* 0x082fe400078a08ff */
[----:B------:R-:W-:Y:S02]  /*2900*/  LEA R18, P2, R41, R50, 0x1 ;  /* 0x0000003229127211 */ /* 0x000fe400078408ff */
[----:B------:R-:W-:-:S02]  /*2910*/  LEA.HI.X.SX32 R17, R39, R52, 0x1, P5 ;  /* 0x0000003427117211 */ /* 0x000fc400028f0eff */
[-C--:B------:R-:W-:Y:S02]  /*2920*/  LEA.HI.X.SX32 R39, R43, R52.reuse, 0x1, P4 ;  /* 0x000000342b277211 */ /* 0x080fe400020f0eff */
[----:B------:R-:W-:Y:S02]  /*2930*/  LEA.HI.X.SX32 R43, R47, R52, 0x1, P6 ;  /* 0x000000342f2b7211 */ /* 0x000fe400030f0eff */
[CC--:B------:R-:W-:Y:S01]  /*2940*/  LEA R26, P6, R20.reuse, R50.reuse, 0x1 ;  /* 0x00000032141a7211 */ /* 0x0c0fe200078c08ff */
[----:B------:R-:W0:Y:S01]  /*2950*/  LDS.128 R8, [R36+UR10] ;  /* 0x0000000a24087984 */ /* 0x000e220008000c00 */
[C---:B------:R-:W-:Y:S02]  /*2960*/  LEA R46, P4, R25.reuse, R50, 0x1 ;  /* 0x00000032192e7211 */ /* 0x040fe400078808ff */
[-C--:B------:R-:W-:Y:S01]  /*2970*/  LEA.HI.X.SX32 R27, R20, R52.reuse, 0x1, P6 ;  /* 0x00000034141b7211 */ /* 0x080fe200030f0eff */
[----:B------:R1:W-:Y:S01]  /*2980*/  STG.E.U16 desc[UR16][R30.64], R4 ;  /* 0x000000041e007986 */ /* 0x0003e2000c101510 */
[----:B------:R-:W-:-:S02]  /*2990*/  LEA.HI.X.SX32 R47, R25, R52, 0x1, P4 ;  /* 0x00000034192f7211 */ /* 0x000fc400020f0eff */
[----:B------:R-:W-:Y:S01]  /*29a0*/  PRMT R20, R5, 0x7632, R20 ;  /* 0x0000763205147816 */ /* 0x000fe20000000014 */
[----:B------:R-:W-:Y:S01]  /*29b0*/  STG.E.U16 desc[UR16][R32.64], R5 ;  /* 0x0000000520007986 */ /* 0x000fe2000c101510 */
[----:B------:R-:W-:Y:S02]  /*29c0*/  PRMT R25, R6, 0x7632, R25 ;  /* 0x0000763206197816 */ /* 0x000fe40000000019 */
[----:B------:R-:W-:Y:S01]  /*29d0*/  LEA R28, P5, R49, R50, 0x1 ;  /* 0x00000032311c7211 */ /* 0x000fe200078a08ff */
[----:B------:R-:W-:Y:S01]  /*29e0*/  STG.E.U16 desc[UR16][R34.64], R6 ;  /* 0x0000000622007986 */ /* 0x000fe2000c101510 */
[----:B------:R-:W-:Y:S02]  /*29f0*/  LEA.HI.X.SX32 R19, R41, R52, 0x1, P2 ;  /* 0x0000003429137211 */ /* 0x000fe400010f0eff */
[----:B------:R-:W-:Y:S01]  /*2a00*/  LEA R44, P2, R51, R50, 0x1 ;  /* 0x00000032332c7211 */ /* 0x000fe200078408ff */
[----:B------:R2:W-:Y:S01]  /*2a10*/  STG.E.U16 desc[UR16][R12.64], R7 ;  /* 0x000000070c007986 */ /* 0x0005e2000c101510 */
[----:B-1----:R-:W-:-:S02]  /*2a20*/  PRMT R31, R7, 0x7632, R31 ;  /* 0x00007632071f7816 */ /* 0x002fc4000000001f */
[----:B------:R-:W-:Y:S01]  /*2a30*/  LEA.HI.X.SX32 R41, R45, R52, 0x1, P3 ;  /* 0x000000342d297211 */ /* 0x000fe200018f0eff */
[----:B------:R-:W-:Y:S01]  /*2a40*/  STG.E.U16 desc[UR16][R14.64], R3 ;  /* 0x000000030e007986 */ /* 0x000fe2000c101510 */
[----:B------:R-:W-:Y:S02]  /*2a50*/  LEA R48, P3, R53, R50, 0x1 ;  /* 0x0000003235307211 */ /* 0x000fe400078608ff */
[-C--:B------:R-:W-:Y:S01]  /*2a60*/  LEA.HI.X.SX32 R29, R49, R52.reuse, 0x1, P5 ;  /* 0x00000034311d7211 */ /* 0x080fe200028f0eff */
[----:B------:R1:W-:Y:S01]  /*2a70*/  STG.E.U16 desc[UR16][R22.64], R20 ;  /* 0x0000001416007986 */ /* 0x0003e2000c101510 */
[-C--:B------:R-:W-:Y:S02]  /*2a80*/  LEA.HI.X.SX32 R45, R51, R52.reuse, 0x1, P2 ;  /* 0x00000034332d7211 */ /* 0x080fe400010f0eff */
[----:B------:R-:W-:Y:S01]  /*2a90*/  LEA.HI.X.SX32 R49, R53, R52, 0x1, P3 ;  /* 0x0000003435317211 */ /* 0x000fe200018f0eff */
[----:B------:R-:W-:Y:S01]  /*2aa0*/  STG.E.U16 desc[UR16][R16.64], R25 ;  /* 0x0000001910007986 */ /* 0x000fe2000c101510 */
[C---:B------:R-:W-:Y:S01]  /*2ab0*/  LOP3.LUT P2, RZ, R0.reuse, 0x40, RZ, 0xc0, !PT ;  /* 0x0000004000ff7812 */ /* 0x040fe2000784c0ff */
[----:B------:R-:W-:Y:S01]  /*2ac0*/  IMAD.SHL.U32 R0, R0, 0x2, RZ ;  /* 0x0000000200007824 */ /* 0x000fe200078e00ff */
[----:B------:R-:W-:Y:S01]  /*2ad0*/  FSEL R4, R21, -INF , P0 ;  /* 0xff80000015047808 */ /* 0x000fe20000000000 */
[----:B------:R-:W-:Y:S01]  /*2ae0*/  STG.E.U16 desc[UR16][R18.64], R31 ;  /* 0x0000001f12007986 */ /* 0x000fe2000c101510 */
[----:B--2---:R-:W2:Y:S02]  /*2af0*/  LDC.64 R6, c[0x0][0x230] ;  /* 0x00008c00ff067b82 */ /* 0x004ea40000000a00 */
[----:B------:R-:W-:Y:S01]  /*2b00*/  LOP3.LUT R0, R0, 0xf8, RZ, 0xc0, !PT ;  /* 0x000000f800007812 */ /* 0x000fe200078ec0ff */
[----:B------:R-:W-:Y:S01]  /*2b10*/  FFMA R36, R4, 0.69314718246459960938, R77 ;  /* 0x3f31721804247823 */ /* 0x000fe2000000004d */
[----:B0-----:R-:W-:Y:S01]  /*2b20*/  PRMT R5, R8, 0x7632, R5 ;  /* 0x0000763208057816 */ /* 0x001fe20000000005 */
[----:B------:R-:W-:Y:S01]  /*2b30*/  STG.E.U16 desc[UR16][R38.64], R8 ;  /* 0x0000000826007986 */ /* 0x000fe2000c101510 */
[----:B-1----:R-:W-:-:S02]  /*2b40*/  PRMT R23, R9, 0x7632, R23 ;  /* 0x0000763209177816 */ /* 0x002fc40000000017 */
[----:B------:R-:W-:Y:S01]  /*2b50*/  PRMT R13, R10, 0x7632, R13 ;  /* 0x000076320a0d7816 */ /* 0x000fe2000000000d */
[----:B------:R-:W-:Y:S01]  /*2b60*/  STG.E.U16 desc[UR16][R40.64], R9 ;  /* 0x0000000928007986 */ /* 0x000fe2000c101510 */
[----:B------:R-:W-:-:S03]  /*2b70*/  PRMT R3, R11, 0x7632, R3 ;  /* 0x000076320b037816 */ /* 0x000fc60000000003 */
[----:B------:R-:W-:Y:S04]  /*2b80*/  STG.E.U16 desc[UR16][R42.64], R10 ;  /* 0x0000000a2a007986 */ /* 0x000fe8000c101510 */
[----:B------:R-:W-:Y:S04]  /*2b90*/  STG.E.U16 desc[UR16][R28.64], R11 ;  /* 0x0000000b1c007986 */ /* 0x000fe8000c101510 */
[----:B------:R0:W-:Y:S04]  /*2ba0*/  STG.E.U16 desc[UR16][R44.64], R5 ;  /* 0x000000052c007986 */ /* 0x0001e8000c101510 */
[----:B------:R1:W-:Y:S04]  /*2bb0*/  STG.E.U16 desc[UR16][R46.64], R23 ;  /* 0x000000172e007986 */ /* 0x0003e8000c101510 */
[----:B------:R1:W-:Y:S04]  /*2bc0*/  STG.E.U16 desc[UR16][R48.64], R13 ;  /* 0x0000000d30007986 */ /* 0x0003e8000c101510 */
[----:B------:R1:W-:Y:S01]  /*2bd0*/  STG.E.U16 desc[UR16][R26.64], R3 ;  /* 0x000000031a007986 */ /* 0x0003e2000c101510 */
[C---:B0-----:R-:W-:Y:S01]  /*2be0*/  SHF.L.U32 R5, R74.reuse, 0x2, RZ ;  /* 0x000000024a057819 */ /* 0x041fe200000006ff */
[----:B------:R-:W-:Y:S01]  /*2bf0*/  IMAD.HI R74, R74, 0x4, RZ ;  /* 0x000000044a4a7827 */ /* 0x000fe200078e02ff */
[----:B------:R-:W-:Y:S02]  /*2c00*/  BAR.SYNC.DEFER_BLOCKING 0x0 ;  /* 0x0000000000007b1d */ /* 0x000fe40000010000 */
[----:B--2---:R-:W-:-:S04]  /*2c10*/  IADD3 R4, P0, P1, R5, UR6, R6 ;  /* 0x0000000605047c10 */ /* 0x004fc8000f91e006 */
[----:B------:R-:W-:Y:S01]  /*2c20*/  IADD3.X R5, R74, UR5, R7, P0, P1 ;  /* 0x000000054a057c10 */ /* 0x000fe200087e2407 */
[----:B------:R1:W-:Y:S01]  /*2c30*/  STS.64 [R0+UR10], R36 ;  /* 0x0000002400007988 */ /* 0x0003e20008000a0a */
[----:B------:R-:W-:Y:S06]  /*2c40*/  BAR.SYNC.DEFER_BLOCKING 0x0 ;  /* 0x0000000000007b1d */ /* 0x000fec0000010000 */
[----:B------:R-:W-:Y:S05]  /*2c50*/  @P2 EXIT ;  /* 0x000000000000294d */ /* 0x000fea0003800000 */
[----:B-1----:R-:W0:Y:S04]  /*2c60*/  LDS R3, [R2] ;  /* 0x0000000002037984 */ /* 0x002e280000000800 */
[----:B0-----:R-:W-:Y:S01]  /*2c70*/  STG.E desc[UR16][R4.64], R3 ;  /* 0x0000000304007986 */ /* 0x001fe2000c101910 */
[----:B------:R-:W-:Y:S05]  /*2c80*/  EXIT ;  /* 0x000000000000794d */ /* 0x000fea0003800000 */
.L_x_2:
[----:B------:R-:W-:-:S00]  /*2c90*/  BRA `(.L_x_2) ;  /* 0xfffffffc00fc7947 */ /* 0x000fc0000383ffff */
[----:B------:R-:W-:-:S00]  /*2ca0*/  NOP ;  /* 0x0000000000007918 */ /* 0x000fc00000000000 */
        /* <DEDUP_REMOVED lines=13> */
.L_x_3:


//--------------------- .nv.global.init           --------------------------
	.section	.nv.global.init,"aw",@progbits
.nv.global.init:
	.type		_$_str,@object
	.size		_$_str,(.L_0 - _$_str)
_$_str:
        /*0000*/ 	.byte	0x5f, 0x5f, 0x43, 0x55, 0x44, 0x41, 0x5f, 0x46, 0x54, 0x5a, 0x00
.L_0:


//--------------------- .nv.shared.attn_fwd       --------------------------
	.section	.nv.shared.attn_fwd,"aw",@nobits
	.sectionflags	@""
	.align	16
	.zero		1024


//--------------------- .nv.shared.reserved.0     --------------------------
	.section	.nv.shared.reserved.0,"aw",@nobits
	.weak		__nv_reservedSMEM_offset_0_alias
	.size		__nv_reservedSMEM_offset_0_alias, 0, 0
	.other		__nv_reservedSMEM_offset_0_alias,@"STO_CUDA_RESERVED_SHARED STV_DEFAULT"
__nv_reservedSMEM_offset_0_alias:
	.zero		0


//--------------------- .nv.constant0.attn_fwd    --------------------------
	.section	.nv.constant0.attn_fwd,"a",@progbits
	.sectionflags	@""
	.align	4
.nv.constant0.attn_fwd:
	.zero		664


//--------------------- SYMBOLS --------------------------

	.type		.nv.reservedSmem.offset0,@object
	.size		.nv.reservedSmem.offset0,0x4
